//
// Generated by NVIDIA NVVM Compiler
//
// Compiler Build ID: CL-36424714
// Cuda compilation tools, release 13.0, V13.0.88
// Based on NVVM 20.0.0
//

.version 9.0
.target sm_100
.address_size 64

	// .globl	_Z8RayTraceIL10AccessType0EEvP6uchar412SphereBundle
.const .align 4 .u32 d_sphere_count;
.const .align 4 .b8 const_spheres[57344];

.visible .entry _Z8RayTraceIL10AccessType0EEvP6uchar412SphereBundle(
	.param .u64 .ptr .align 1 _Z8RayTraceIL10AccessType0EEvP6uchar412SphereBundle_param_0,
	.param .align 8 .b8 _Z8RayTraceIL10AccessType0EEvP6uchar412SphereBundle_param_1[24]
)
{
	.reg .pred 	%p<22>;
	.reg .b32 	%r<32>;
	.reg .b32 	%f<304>;
	.reg .b64 	%rd<17>;

	ld.param.u64 	%rd8, [_Z8RayTraceIL10AccessType0EEvP6uchar412SphereBundle_param_1];
	ld.param.u64 	%rd7, [_Z8RayTraceIL10AccessType0EEvP6uchar412SphereBundle_param_0];
	mov.u32 	%r11, %tid.x;
	mov.u32 	%r12, %ctaid.x;
	mov.u32 	%r13, %ntid.x;
	mad.lo.s32 	%r14, %r12, %r13, %r11;
	mov.u32 	%r15, %tid.y;
	mov.u32 	%r16, %ctaid.y;
	mov.u32 	%r17, %ntid.y;
	mad.lo.s32 	%r18, %r16, %r17, %r15;
	mov.u32 	%r19, %nctaid.x;
	mul.lo.s32 	%r20, %r19, %r13;
	mad.lo.s32 	%r1, %r20, %r18, %r14;
	cvt.rn.f32.s32 	%f156, %r14;
	add.f32 	%f1, %f156, 0fC4800000;
	cvt.rn.f32.u32 	%f157, %r18;
	add.f32 	%f2, %f157, 0fC4800000;
	ld.const.u32 	%r2, [d_sphere_count];
	setp.eq.s32 	%p1, %r2, 0;
	mov.f32 	%f301, 0f00000000;
	mov.f32 	%f302, %f301;
	mov.f32 	%f303, %f301;
	@%p1 bra 	$L__BB0_36;
	cvta.to.global.u64 	%rd1, %rd8;
	and.b32  	%r3, %r2, 3;
	setp.lt.u32 	%p2, %r2, 4;
	mov.f32 	%f248, 0f00000000;
	mov.f32 	%f249, 0fD09502F9;
	mov.b32 	%r31, 0;
	mov.f32 	%f247, %f248;
	mov.f32 	%f246, %f248;
	@%p2 bra 	$L__BB0_20;
	and.b32  	%r31, %r2, -4;
	neg.s32 	%r29, %r31;
	add.s64 	%rd16, %rd1, 56;
	mov.f32 	%f248, 0f00000000;
	mov.f32 	%f249, 0fD09502F9;
$L__BB0_3:
	.pragma "nounroll";
	ld.global.f32 	%f8, [%rd16+-56];
	ld.global.f32 	%f9, [%rd16+-52];
	ld.global.f32 	%f10, [%rd16+-48];
	ld.global.f32 	%f11, [%rd16+-44];
	ld.global.f32 	%f166, [%rd16+-40];
	ld.global.f32 	%f167, [%rd16+-36];
	sub.f32 	%f168, %f1, %f166;
	sub.f32 	%f169, %f2, %f167;
	mul.f32 	%f12, %f168, %f168;
	mul.f32 	%f13, %f169, %f169;
	add.f32 	%f170, %f12, %f13;
	mul.f32 	%f14, %f11, %f11;
	setp.geu.f32 	%p3, %f170, %f14;
	mov.f32 	%f245, 0fD09502F9;
	@%p3 bra 	$L__BB0_5;
	ld.global.f32 	%f171, [%rd16+-32];
	sub.f32 	%f172, %f14, %f12;
	sub.f32 	%f173, %f172, %f13;
	sqrt.rn.f32 	%f174, %f173;
	div.rn.f32 	%f244, %f174, %f11;
	add.f32 	%f245, %f171, %f174;
$L__BB0_5:
	setp.leu.f32 	%p4, %f245, %f249;
	@%p4 bra 	$L__BB0_7;
	mul.f32 	%f246, %f8, %f244;
	mul.f32 	%f247, %f10, %f244;
	mul.f32 	%f248, %f9, %f244;
	mov.f32 	%f249, %f245;
$L__BB0_7:
	ld.global.f32 	%f26, [%rd16+-28];
	ld.global.f32 	%f27, [%rd16+-24];
	ld.global.f32 	%f28, [%rd16+-20];
	ld.global.f32 	%f29, [%rd16+-16];
	ld.global.f32 	%f176, [%rd16+-12];
	ld.global.f32 	%f177, [%rd16+-8];
	sub.f32 	%f178, %f1, %f176;
	sub.f32 	%f179, %f2, %f177;
	mul.f32 	%f30, %f178, %f178;
	mul.f32 	%f31, %f179, %f179;
	add.f32 	%f180, %f30, %f31;
	mul.f32 	%f32, %f29, %f29;
	setp.geu.f32 	%p5, %f180, %f32;
	mov.f32 	%f251, 0fD09502F9;
	@%p5 bra 	$L__BB0_9;
	ld.global.f32 	%f181, [%rd16+-4];
	sub.f32 	%f182, %f32, %f30;
	sub.f32 	%f183, %f182, %f31;
	sqrt.rn.f32 	%f184, %f183;
	div.rn.f32 	%f244, %f184, %f29;
	add.f32 	%f251, %f181, %f184;
$L__BB0_9:
	setp.leu.f32 	%p6, %f251, %f249;
	@%p6 bra 	$L__BB0_11;
	mul.f32 	%f246, %f26, %f244;
	mul.f32 	%f247, %f28, %f244;
	mul.f32 	%f248, %f27, %f244;
	mov.f32 	%f249, %f251;
$L__BB0_11:
	ld.global.f32 	%f44, [%rd16];
	ld.global.f32 	%f45, [%rd16+4];
	ld.global.f32 	%f46, [%rd16+8];
	ld.global.f32 	%f47, [%rd16+12];
	ld.global.f32 	%f186, [%rd16+16];
	ld.global.f32 	%f187, [%rd16+20];
	sub.f32 	%f188, %f1, %f186;
	sub.f32 	%f189, %f2, %f187;
	mul.f32 	%f48, %f188, %f188;
	mul.f32 	%f49, %f189, %f189;
	add.f32 	%f190, %f48, %f49;
	mul.f32 	%f50, %f47, %f47;
	setp.geu.f32 	%p7, %f190, %f50;
	mov.f32 	%f257, 0fD09502F9;
	@%p7 bra 	$L__BB0_13;
	ld.global.f32 	%f191, [%rd16+24];
	sub.f32 	%f192, %f50, %f48;
	sub.f32 	%f193, %f192, %f49;
	sqrt.rn.f32 	%f194, %f193;
	div.rn.f32 	%f244, %f194, %f47;
	add.f32 	%f257, %f191, %f194;
$L__BB0_13:
	setp.leu.f32 	%p8, %f257, %f249;
	@%p8 bra 	$L__BB0_15;
	mul.f32 	%f246, %f44, %f244;
	mul.f32 	%f247, %f46, %f244;
	mul.f32 	%f248, %f45, %f244;
	mov.f32 	%f249, %f257;
$L__BB0_15:
	ld.global.f32 	%f62, [%rd16+28];
	ld.global.f32 	%f63, [%rd16+32];
	ld.global.f32 	%f64, [%rd16+36];
	ld.global.f32 	%f65, [%rd16+40];
	ld.global.f32 	%f196, [%rd16+44];
	ld.global.f32 	%f197, [%rd16+48];
	sub.f32 	%f198, %f1, %f196;
	sub.f32 	%f199, %f2, %f197;
	mul.f32 	%f66, %f198, %f198;
	mul.f32 	%f67, %f199, %f199;
	add.f32 	%f200, %f66, %f67;
	mul.f32 	%f68, %f65, %f65;
	setp.geu.f32 	%p9, %f200, %f68;
	mov.f32 	%f263, 0fD09502F9;
	@%p9 bra 	$L__BB0_17;
	ld.global.f32 	%f201, [%rd16+52];
	sub.f32 	%f202, %f68, %f66;
	sub.f32 	%f203, %f202, %f67;
	sqrt.rn.f32 	%f204, %f203;
	div.rn.f32 	%f244, %f204, %f65;
	add.f32 	%f263, %f201, %f204;
$L__BB0_17:
	setp.leu.f32 	%p10, %f263, %f249;
	@%p10 bra 	$L__BB0_19;
	mul.f32 	%f246, %f62, %f244;
	mul.f32 	%f247, %f64, %f244;
	mul.f32 	%f248, %f63, %f244;
	mov.f32 	%f249, %f263;
$L__BB0_19:
	add.s32 	%r29, %r29, 4;
	add.s64 	%rd16, %rd16, 112;
	setp.ne.s32 	%p11, %r29, 0;
	@%p11 bra 	$L__BB0_3;
$L__BB0_20:
	setp.eq.s32 	%p12, %r3, 0;
	@%p12 bra 	$L__BB0_35;
	setp.eq.s32 	%p13, %r3, 1;
	@%p13 bra 	$L__BB0_31;
	mul.wide.u32 	%rd11, %r31, 28;
	add.s64 	%rd5, %rd1, %rd11;
	ld.global.f32 	%f88, [%rd5];
	ld.global.f32 	%f89, [%rd5+4];
	ld.global.f32 	%f90, [%rd5+8];
	ld.global.f32 	%f91, [%rd5+12];
	ld.global.f32 	%f207, [%rd5+16];
	ld.global.f32 	%f208, [%rd5+20];
	sub.f32 	%f209, %f1, %f207;
	sub.f32 	%f210, %f2, %f208;
	mul.f32 	%f92, %f209, %f209;
	mul.f32 	%f93, %f210, %f210;
	add.f32 	%f211, %f92, %f93;
	mul.f32 	%f94, %f91, %f91;
	setp.geu.f32 	%p14, %f211, %f94;
	mov.f32 	%f277, 0fD09502F9;
	@%p14 bra 	$L__BB0_24;
	ld.global.f32 	%f212, [%rd5+24];
	sub.f32 	%f213, %f94, %f92;
	sub.f32 	%f214, %f213, %f93;
	sqrt.rn.f32 	%f215, %f214;
	div.rn.f32 	%f244, %f215, %f91;
	add.f32 	%f277, %f212, %f215;
$L__BB0_24:
	setp.leu.f32 	%p15, %f277, %f249;
	@%p15 bra 	$L__BB0_26;
	mul.f32 	%f246, %f88, %f244;
	mul.f32 	%f247, %f90, %f244;
	mul.f32 	%f248, %f89, %f244;
	mov.f32 	%f249, %f277;
$L__BB0_26:
	ld.global.f32 	%f106, [%rd5+28];
	ld.global.f32 	%f107, [%rd5+32];
	ld.global.f32 	%f108, [%rd5+36];
	ld.global.f32 	%f109, [%rd5+40];
	ld.global.f32 	%f217, [%rd5+44];
	ld.global.f32 	%f218, [%rd5+48];
	sub.f32 	%f219, %f1, %f217;
	sub.f32 	%f220, %f2, %f218;
	mul.f32 	%f110, %f219, %f219;
	mul.f32 	%f111, %f220, %f220;
	add.f32 	%f221, %f110, %f111;
	mul.f32 	%f112, %f109, %f109;
	setp.geu.f32 	%p16, %f221, %f112;
	mov.f32 	%f283, 0fD09502F9;
	@%p16 bra 	$L__BB0_28;
	ld.global.f32 	%f222, [%rd5+52];
	sub.f32 	%f223, %f112, %f110;
	sub.f32 	%f224, %f223, %f111;
	sqrt.rn.f32 	%f225, %f224;
	div.rn.f32 	%f244, %f225, %f109;
	add.f32 	%f283, %f222, %f225;
$L__BB0_28:
	setp.leu.f32 	%p17, %f283, %f249;
	@%p17 bra 	$L__BB0_30;
	mul.f32 	%f246, %f106, %f244;
	mul.f32 	%f247, %f108, %f244;
	mul.f32 	%f248, %f107, %f244;
	mov.f32 	%f249, %f283;
$L__BB0_30:
	add.s32 	%r31, %r31, 2;
$L__BB0_31:
	and.b32  	%r22, %r2, 1;
	setp.eq.b32 	%p18, %r22, 1;
	not.pred 	%p19, %p18;
	@%p19 bra 	$L__BB0_35;
	mul.wide.u32 	%rd12, %r31, 28;
	add.s64 	%rd6, %rd1, %rd12;
	ld.global.f32 	%f132, [%rd6];
	ld.global.f32 	%f133, [%rd6+4];
	ld.global.f32 	%f134, [%rd6+8];
	ld.global.f32 	%f135, [%rd6+12];
	ld.global.f32 	%f227, [%rd6+16];
	ld.global.f32 	%f228, [%rd6+20];
	sub.f32 	%f229, %f1, %f227;
	sub.f32 	%f230, %f2, %f228;
	mul.f32 	%f136, %f229, %f229;
	mul.f32 	%f137, %f230, %f230;
	add.f32 	%f231, %f136, %f137;
	mul.f32 	%f138, %f135, %f135;
	setp.geu.f32 	%p20, %f231, %f138;
	mov.f32 	%f297, 0fD09502F9;
	@%p20 bra 	$L__BB0_34;
	ld.global.f32 	%f232, [%rd6+24];
	sub.f32 	%f233, %f138, %f136;
	sub.f32 	%f234, %f233, %f137;
	sqrt.rn.f32 	%f235, %f234;
	div.rn.f32 	%f244, %f235, %f135;
	add.f32 	%f297, %f232, %f235;
$L__BB0_34:
	setp.gt.f32 	%p21, %f297, %f249;
	mul.f32 	%f236, %f132, %f244;
	mul.f32 	%f237, %f134, %f244;
	mul.f32 	%f238, %f133, %f244;
	selp.f32 	%f246, %f236, %f246, %p21;
	selp.f32 	%f247, %f237, %f247, %p21;
	selp.f32 	%f248, %f238, %f248, %p21;
$L__BB0_35:
	mul.f32 	%f301, %f246, 0f437F0000;
	mul.f32 	%f302, %f247, 0f437F0000;
	mul.f32 	%f303, %f248, 0f437F0000;
$L__BB0_36:
	cvta.to.global.u64 	%rd13, %rd7;
	cvt.rzi.s32.f32 	%r23, %f301;
	mul.wide.s32 	%rd14, %r1, 4;
	add.s64 	%rd15, %rd13, %rd14;
	cvt.rzi.s32.f32 	%r24, %f302;
	cvt.rzi.s32.f32 	%r25, %f303;
	prmt.b32 	%r26, %r23, %r24, 0x3340U;
	prmt.b32 	%r27, %r25, 65535, 0x3340U;
	prmt.b32 	%r28, %r26, %r27, 0x5410U;
	st.global.u32 	[%rd15], %r28;
	ret;

}
	// .globl	_Z8RayTraceIL10AccessType1EEvP6uchar412SphereBundle
.visible .entry _Z8RayTraceIL10AccessType1EEvP6uchar412SphereBundle(
	.param .u64 .ptr .align 1 _Z8RayTraceIL10AccessType1EEvP6uchar412SphereBundle_param_0,
	.param .align 8 .b8 _Z8RayTraceIL10AccessType1EEvP6uchar412SphereBundle_param_1[24]
)
{
	.reg .pred 	%p<16>;
	.reg .b32 	%r<32>;
	.reg .b32 	%f<259>;
	.reg .b64 	%rd<54>;

	ld.param.u64 	%rd10, [_Z8RayTraceIL10AccessType1EEvP6uchar412SphereBundle_param_1+8];
	ld.param.u64 	%rd8, [_Z8RayTraceIL10AccessType1EEvP6uchar412SphereBundle_param_0];
	mov.u32 	%r12, %tid.x;
	mov.u32 	%r13, %ctaid.x;
	mov.u32 	%r14, %ntid.x;
	mad.lo.s32 	%r15, %r13, %r14, %r12;
	mov.u32 	%r16, %tid.y;
	mov.u32 	%r17, %ctaid.y;
	mov.u32 	%r18, %ntid.y;
	mad.lo.s32 	%r19, %r17, %r18, %r16;
	mov.u32 	%r20, %nctaid.x;
	mul.lo.s32 	%r21, %r20, %r14;
	mad.lo.s32 	%r1, %r21, %r19, %r15;
	cvt.rn.f32.s32 	%f126, %r15;
	add.f32 	%f1, %f126, 0fC4800000;
	cvt.rn.f32.u32 	%f127, %r19;
	add.f32 	%f2, %f127, 0fC4800000;
	ld.const.u32 	%r2, [d_sphere_count];
	setp.eq.s32 	%p1, %r2, 0;
	mov.f32 	%f256, 0f00000000;
	mov.f32 	%f257, %f256;
	mov.f32 	%f258, %f256;
	@%p1 bra 	$L__BB1_28;
	and.b32  	%r3, %r2, 3;
	setp.lt.u32 	%p2, %r2, 4;
	mov.f32 	%f214, 0f00000000;
	mov.f32 	%f215, 0fD09502F9;
	mov.b32 	%r30, 0;
	mov.f32 	%f213, %f214;
	mov.f32 	%f212, %f214;
	@%p2 bra 	$L__BB1_20;
	and.b32  	%r30, %r2, -4;
	neg.s32 	%r29, %r30;
	add.s64 	%rd52, %rd10, 108;
	mov.f32 	%f214, 0f00000000;
	mov.f32 	%f215, 0fD09502F9;
$L__BB1_3:
	add.s64 	%rd12, %rd52, -108;
	// begin inline asm
	ld.global.nc.f32 %f135, [%rd12];
	// end inline asm
	add.s64 	%rd13, %rd52, -104;
	// begin inline asm
	ld.global.nc.f32 %f136, [%rd13];
	// end inline asm
	add.s64 	%rd14, %rd52, -100;
	// begin inline asm
	ld.global.nc.f32 %f137, [%rd14];
	// end inline asm
	add.s64 	%rd15, %rd52, -96;
	// begin inline asm
	ld.global.nc.f32 %f138, [%rd15];
	// end inline asm
	add.s64 	%rd16, %rd52, -92;
	// begin inline asm
	ld.global.nc.f32 %f139, [%rd16];
	// end inline asm
	add.s64 	%rd17, %rd52, -88;
	// begin inline asm
	ld.global.nc.f32 %f140, [%rd17];
	// end inline asm
	add.s64 	%rd18, %rd52, -84;
	// begin inline asm
	ld.global.nc.f32 %f141, [%rd18];
	// end inline asm
	sub.f32 	%f143, %f1, %f139;
	sub.f32 	%f144, %f2, %f140;
	mul.f32 	%f13, %f143, %f143;
	mul.f32 	%f14, %f144, %f144;
	add.f32 	%f145, %f13, %f14;
	mul.f32 	%f15, %f138, %f138;
	setp.geu.f32 	%p3, %f145, %f15;
	mov.f32 	%f211, 0fD09502F9;
	@%p3 bra 	$L__BB1_5;
	sub.f32 	%f146, %f15, %f13;
	sub.f32 	%f147, %f146, %f14;
	sqrt.rn.f32 	%f148, %f147;
	div.rn.f32 	%f210, %f148, %f138;
	add.f32 	%f211, %f141, %f148;
$L__BB1_5:
	setp.leu.f32 	%p4, %f211, %f215;
	@%p4 bra 	$L__BB1_7;
	mul.f32 	%f212, %f135, %f210;
	mul.f32 	%f213, %f137, %f210;
	mul.f32 	%f214, %f136, %f210;
	mov.f32 	%f215, %f211;
$L__BB1_7:
	add.s64 	%rd19, %rd52, -80;
	// begin inline asm
	ld.global.nc.f32 %f149, [%rd19];
	// end inline asm
	add.s64 	%rd20, %rd52, -76;
	// begin inline asm
	ld.global.nc.f32 %f150, [%rd20];
	// end inline asm
	add.s64 	%rd21, %rd52, -72;
	// begin inline asm
	ld.global.nc.f32 %f151, [%rd21];
	// end inline asm
	add.s64 	%rd22, %rd52, -68;
	// begin inline asm
	ld.global.nc.f32 %f152, [%rd22];
	// end inline asm
	add.s64 	%rd23, %rd52, -64;
	// begin inline asm
	ld.global.nc.f32 %f153, [%rd23];
	// end inline asm
	add.s64 	%rd24, %rd52, -60;
	// begin inline asm
	ld.global.nc.f32 %f154, [%rd24];
	// end inline asm
	add.s64 	%rd25, %rd52, -56;
	// begin inline asm
	ld.global.nc.f32 %f155, [%rd25];
	// end inline asm
	sub.f32 	%f157, %f1, %f153;
	sub.f32 	%f158, %f2, %f154;
	mul.f32 	%f32, %f157, %f157;
	mul.f32 	%f33, %f158, %f158;
	add.f32 	%f159, %f32, %f33;
	mul.f32 	%f34, %f152, %f152;
	setp.geu.f32 	%p5, %f159, %f34;
	mov.f32 	%f217, 0fD09502F9;
	@%p5 bra 	$L__BB1_9;
	sub.f32 	%f160, %f34, %f32;
	sub.f32 	%f161, %f160, %f33;
	sqrt.rn.f32 	%f162, %f161;
	div.rn.f32 	%f210, %f162, %f152;
	add.f32 	%f217, %f155, %f162;
$L__BB1_9:
	setp.leu.f32 	%p6, %f217, %f215;
	@%p6 bra 	$L__BB1_11;
	mul.f32 	%f212, %f149, %f210;
	mul.f32 	%f213, %f151, %f210;
	mul.f32 	%f214, %f150, %f210;
	mov.f32 	%f215, %f217;
$L__BB1_11:
	add.s64 	%rd26, %rd52, -52;
	// begin inline asm
	ld.global.nc.f32 %f163, [%rd26];
	// end inline asm
	add.s64 	%rd27, %rd52, -48;
	// begin inline asm
	ld.global.nc.f32 %f164, [%rd27];
	// end inline asm
	add.s64 	%rd28, %rd52, -44;
	// begin inline asm
	ld.global.nc.f32 %f165, [%rd28];
	// end inline asm
	add.s64 	%rd29, %rd52, -40;
	// begin inline asm
	ld.global.nc.f32 %f166, [%rd29];
	// end inline asm
	add.s64 	%rd30, %rd52, -36;
	// begin inline asm
	ld.global.nc.f32 %f167, [%rd30];
	// end inline asm
	add.s64 	%rd31, %rd52, -32;
	// begin inline asm
	ld.global.nc.f32 %f168, [%rd31];
	// end inline asm
	add.s64 	%rd32, %rd52, -28;
	// begin inline asm
	ld.global.nc.f32 %f169, [%rd32];
	// end inline asm
	sub.f32 	%f171, %f1, %f167;
	sub.f32 	%f172, %f2, %f168;
	mul.f32 	%f51, %f171, %f171;
	mul.f32 	%f52, %f172, %f172;
	add.f32 	%f173, %f51, %f52;
	mul.f32 	%f53, %f166, %f166;
	setp.geu.f32 	%p7, %f173, %f53;
	mov.f32 	%f223, 0fD09502F9;
	@%p7 bra 	$L__BB1_13;
	sub.f32 	%f174, %f53, %f51;
	sub.f32 	%f175, %f174, %f52;
	sqrt.rn.f32 	%f176, %f175;
	div.rn.f32 	%f210, %f176, %f166;
	add.f32 	%f223, %f169, %f176;
$L__BB1_13:
	setp.leu.f32 	%p8, %f223, %f215;
	@%p8 bra 	$L__BB1_15;
	mul.f32 	%f212, %f163, %f210;
	mul.f32 	%f213, %f165, %f210;
	mul.f32 	%f214, %f164, %f210;
	mov.f32 	%f215, %f223;
$L__BB1_15:
	add.s64 	%rd33, %rd52, -24;
	// begin inline asm
	ld.global.nc.f32 %f177, [%rd33];
	// end inline asm
	add.s64 	%rd34, %rd52, -20;
	// begin inline asm
	ld.global.nc.f32 %f178, [%rd34];
	// end inline asm
	add.s64 	%rd35, %rd52, -16;
	// begin inline asm
	ld.global.nc.f32 %f179, [%rd35];
	// end inline asm
	add.s64 	%rd36, %rd52, -12;
	// begin inline asm
	ld.global.nc.f32 %f180, [%rd36];
	// end inline asm
	add.s64 	%rd37, %rd52, -8;
	// begin inline asm
	ld.global.nc.f32 %f181, [%rd37];
	// end inline asm
	add.s64 	%rd38, %rd52, -4;
	// begin inline asm
	ld.global.nc.f32 %f182, [%rd38];
	// end inline asm
	// begin inline asm
	ld.global.nc.f32 %f183, [%rd52];
	// end inline asm
	sub.f32 	%f185, %f1, %f181;
	sub.f32 	%f186, %f2, %f182;
	mul.f32 	%f70, %f185, %f185;
	mul.f32 	%f71, %f186, %f186;
	add.f32 	%f187, %f70, %f71;
	mul.f32 	%f72, %f180, %f180;
	setp.geu.f32 	%p9, %f187, %f72;
	mov.f32 	%f229, 0fD09502F9;
	@%p9 bra 	$L__BB1_17;
	sub.f32 	%f188, %f72, %f70;
	sub.f32 	%f189, %f188, %f71;
	sqrt.rn.f32 	%f190, %f189;
	div.rn.f32 	%f210, %f190, %f180;
	add.f32 	%f229, %f183, %f190;
$L__BB1_17:
	setp.leu.f32 	%p10, %f229, %f215;
	@%p10 bra 	$L__BB1_19;
	mul.f32 	%f212, %f177, %f210;
	mul.f32 	%f213, %f179, %f210;
	mul.f32 	%f214, %f178, %f210;
	mov.f32 	%f215, %f229;
$L__BB1_19:
	add.s32 	%r29, %r29, 4;
	add.s64 	%rd52, %rd52, 112;
	setp.ne.s32 	%p11, %r29, 0;
	@%p11 bra 	$L__BB1_3;
$L__BB1_20:
	setp.eq.s32 	%p12, %r3, 0;
	@%p12 bra 	$L__BB1_27;
	mul.wide.u32 	%rd40, %r30, 28;
	add.s64 	%rd41, %rd40, %rd10;
	add.s64 	%rd53, %rd41, 24;
	neg.s32 	%r31, %r3;
$L__BB1_22:
	.pragma "nounroll";
	add.s64 	%rd42, %rd53, -24;
	// begin inline asm
	ld.global.nc.f32 %f191, [%rd42];
	// end inline asm
	add.s64 	%rd43, %rd53, -20;
	// begin inline asm
	ld.global.nc.f32 %f192, [%rd43];
	// end inline asm
	add.s64 	%rd44, %rd53, -16;
	// begin inline asm
	ld.global.nc.f32 %f193, [%rd44];
	// end inline asm
	add.s64 	%rd45, %rd53, -12;
	// begin inline asm
	ld.global.nc.f32 %f194, [%rd45];
	// end inline asm
	add.s64 	%rd46, %rd53, -8;
	// begin inline asm
	ld.global.nc.f32 %f195, [%rd46];
	// end inline asm
	add.s64 	%rd47, %rd53, -4;
	// begin inline asm
	ld.global.nc.f32 %f196, [%rd47];
	// end inline asm
	// begin inline asm
	ld.global.nc.f32 %f197, [%rd53];
	// end inline asm
	sub.f32 	%f199, %f1, %f195;
	sub.f32 	%f200, %f2, %f196;
	mul.f32 	%f102, %f199, %f199;
	mul.f32 	%f103, %f200, %f200;
	add.f32 	%f201, %f102, %f103;
	mul.f32 	%f104, %f194, %f194;
	setp.geu.f32 	%p13, %f201, %f104;
	mov.f32 	%f248, 0fD09502F9;
	@%p13 bra 	$L__BB1_24;
	sub.f32 	%f202, %f104, %f102;
	sub.f32 	%f203, %f202, %f103;
	sqrt.rn.f32 	%f204, %f203;
	div.rn.f32 	%f210, %f204, %f194;
	add.f32 	%f248, %f197, %f204;
$L__BB1_24:
	setp.leu.f32 	%p14, %f248, %f215;
	@%p14 bra 	$L__BB1_26;
	mul.f32 	%f212, %f191, %f210;
	mul.f32 	%f213, %f193, %f210;
	mul.f32 	%f214, %f192, %f210;
	mov.f32 	%f215, %f248;
$L__BB1_26:
	add.s64 	%rd53, %rd53, 28;
	add.s32 	%r31, %r31, 1;
	setp.ne.s32 	%p15, %r31, 0;
	@%p15 bra 	$L__BB1_22;
$L__BB1_27:
	mul.f32 	%f256, %f212, 0f437F0000;
	mul.f32 	%f257, %f213, 0f437F0000;
	mul.f32 	%f258, %f214, 0f437F0000;
$L__BB1_28:
	cvta.to.global.u64 	%rd49, %rd8;
	cvt.rzi.s32.f32 	%r23, %f256;
	mul.wide.s32 	%rd50, %r1, 4;
	add.s64 	%rd51, %rd49, %rd50;
	cvt.rzi.s32.f32 	%r24, %f257;
	cvt.rzi.s32.f32 	%r25, %f258;
	prmt.b32 	%r26, %r23, %r24, 0x3340U;
	prmt.b32 	%r27, %r25, 65535, 0x3340U;
	prmt.b32 	%r28, %r26, %r27, 0x5410U;
	st.global.u32 	[%rd51], %r28;
	ret;

}
	// .globl	_Z8RayTraceIL10AccessType2EEvP6uchar412SphereBundle
.visible .entry _Z8RayTraceIL10AccessType2EEvP6uchar412SphereBundle(
	.param .u64 .ptr .align 1 _Z8RayTraceIL10AccessType2EEvP6uchar412SphereBundle_param_0,
	.param .align 8 .b8 _Z8RayTraceIL10AccessType2EEvP6uchar412SphereBundle_param_1[24]
)
{
	.reg .pred 	%p<22>;
	.reg .b32 	%r<32>;
	.reg .b32 	%f<304>;
	.reg .b64 	%rd<17>;

	ld.param.u64 	%rd10, [_Z8RayTraceIL10AccessType2EEvP6uchar412SphereBundle_param_1+16];
	ld.param.u64 	%rd7, [_Z8RayTraceIL10AccessType2EEvP6uchar412SphereBundle_param_0];
	mov.u32 	%r11, %tid.x;
	mov.u32 	%r12, %ctaid.x;
	mov.u32 	%r13, %ntid.x;
	mad.lo.s32 	%r14, %r12, %r13, %r11;
	mov.u32 	%r15, %tid.y;
	mov.u32 	%r16, %ctaid.y;
	mov.u32 	%r17, %ntid.y;
	mad.lo.s32 	%r18, %r16, %r17, %r15;
	mov.u32 	%r19, %nctaid.x;
	mul.lo.s32 	%r20, %r19, %r13;
	mad.lo.s32 	%r1, %r20, %r18, %r14;
	cvt.rn.f32.s32 	%f156, %r14;
	add.f32 	%f1, %f156, 0fC4800000;
	cvt.rn.f32.u32 	%f157, %r18;
	add.f32 	%f2, %f157, 0fC4800000;
	ld.const.u32 	%r2, [d_sphere_count];
	setp.eq.s32 	%p1, %r2, 0;
	mov.f32 	%f301, 0f00000000;
	mov.f32 	%f302, %f301;
	mov.f32 	%f303, %f301;
	@%p1 bra 	$L__BB2_36;
	cvta.to.global.u64 	%rd1, %rd10;
	and.b32  	%r3, %r2, 3;
	setp.lt.u32 	%p2, %r2, 4;
	mov.f32 	%f248, 0f00000000;
	mov.f32 	%f249, 0fD09502F9;
	mov.b32 	%r31, 0;
	mov.f32 	%f247, %f248;
	mov.f32 	%f246, %f248;
	@%p2 bra 	$L__BB2_20;
	and.b32  	%r31, %r2, -4;
	neg.s32 	%r29, %r31;
	add.s64 	%rd16, %rd1, 56;
	mov.f32 	%f248, 0f00000000;
	mov.f32 	%f249, 0fD09502F9;
$L__BB2_3:
	.pragma "nounroll";
	ld.global.f32 	%f8, [%rd16+-56];
	ld.global.f32 	%f9, [%rd16+-52];
	ld.global.f32 	%f10, [%rd16+-48];
	ld.global.f32 	%f11, [%rd16+-44];
	ld.global.f32 	%f166, [%rd16+-40];
	ld.global.f32 	%f167, [%rd16+-36];
	sub.f32 	%f168, %f1, %f166;
	sub.f32 	%f169, %f2, %f167;
	mul.f32 	%f12, %f168, %f168;
	mul.f32 	%f13, %f169, %f169;
	add.f32 	%f170, %f12, %f13;
	mul.f32 	%f14, %f11, %f11;
	setp.geu.f32 	%p3, %f170, %f14;
	mov.f32 	%f245, 0fD09502F9;
	@%p3 bra 	$L__BB2_5;
	ld.global.f32 	%f171, [%rd16+-32];
	sub.f32 	%f172, %f14, %f12;
	sub.f32 	%f173, %f172, %f13;
	sqrt.rn.f32 	%f174, %f173;
	div.rn.f32 	%f244, %f174, %f11;
	add.f32 	%f245, %f171, %f174;
$L__BB2_5:
	setp.leu.f32 	%p4, %f245, %f249;
	@%p4 bra 	$L__BB2_7;
	mul.f32 	%f246, %f8, %f244;
	mul.f32 	%f247, %f10, %f244;
	mul.f32 	%f248, %f9, %f244;
	mov.f32 	%f249, %f245;
$L__BB2_7:
	ld.global.f32 	%f26, [%rd16+-28];
	ld.global.f32 	%f27, [%rd16+-24];
	ld.global.f32 	%f28, [%rd16+-20];
	ld.global.f32 	%f29, [%rd16+-16];
	ld.global.f32 	%f176, [%rd16+-12];
	ld.global.f32 	%f177, [%rd16+-8];
	sub.f32 	%f178, %f1, %f176;
	sub.f32 	%f179, %f2, %f177;
	mul.f32 	%f30, %f178, %f178;
	mul.f32 	%f31, %f179, %f179;
	add.f32 	%f180, %f30, %f31;
	mul.f32 	%f32, %f29, %f29;
	setp.geu.f32 	%p5, %f180, %f32;
	mov.f32 	%f251, 0fD09502F9;
	@%p5 bra 	$L__BB2_9;
	ld.global.f32 	%f181, [%rd16+-4];
	sub.f32 	%f182, %f32, %f30;
	sub.f32 	%f183, %f182, %f31;
	sqrt.rn.f32 	%f184, %f183;
	div.rn.f32 	%f244, %f184, %f29;
	add.f32 	%f251, %f181, %f184;
$L__BB2_9:
	setp.leu.f32 	%p6, %f251, %f249;
	@%p6 bra 	$L__BB2_11;
	mul.f32 	%f246, %f26, %f244;
	mul.f32 	%f247, %f28, %f244;
	mul.f32 	%f248, %f27, %f244;
	mov.f32 	%f249, %f251;
$L__BB2_11:
	ld.global.f32 	%f44, [%rd16];
	ld.global.f32 	%f45, [%rd16+4];
	ld.global.f32 	%f46, [%rd16+8];
	ld.global.f32 	%f47, [%rd16+12];
	ld.global.f32 	%f186, [%rd16+16];
	ld.global.f32 	%f187, [%rd16+20];
	sub.f32 	%f188, %f1, %f186;
	sub.f32 	%f189, %f2, %f187;
	mul.f32 	%f48, %f188, %f188;
	mul.f32 	%f49, %f189, %f189;
	add.f32 	%f190, %f48, %f49;
	mul.f32 	%f50, %f47, %f47;
	setp.geu.f32 	%p7, %f190, %f50;
	mov.f32 	%f257, 0fD09502F9;
	@%p7 bra 	$L__BB2_13;
	ld.global.f32 	%f191, [%rd16+24];
	sub.f32 	%f192, %f50, %f48;
	sub.f32 	%f193, %f192, %f49;
	sqrt.rn.f32 	%f194, %f193;
	div.rn.f32 	%f244, %f194, %f47;
	add.f32 	%f257, %f191, %f194;
$L__BB2_13:
	setp.leu.f32 	%p8, %f257, %f249;
	@%p8 bra 	$L__BB2_15;
	mul.f32 	%f246, %f44, %f244;
	mul.f32 	%f247, %f46, %f244;
	mul.f32 	%f248, %f45, %f244;
	mov.f32 	%f249, %f257;
$L__BB2_15:
	ld.global.f32 	%f62, [%rd16+28];
	ld.global.f32 	%f63, [%rd16+32];
	ld.global.f32 	%f64, [%rd16+36];
	ld.global.f32 	%f65, [%rd16+40];
	ld.global.f32 	%f196, [%rd16+44];
	ld.global.f32 	%f197, [%rd16+48];
	sub.f32 	%f198, %f1, %f196;
	sub.f32 	%f199, %f2, %f197;
	mul.f32 	%f66, %f198, %f198;
	mul.f32 	%f67, %f199, %f199;
	add.f32 	%f200, %f66, %f67;
	mul.f32 	%f68, %f65, %f65;
	setp.geu.f32 	%p9, %f200, %f68;
	mov.f32 	%f263, 0fD09502F9;
	@%p9 bra 	$L__BB2_17;
	ld.global.f32 	%f201, [%rd16+52];
	sub.f32 	%f202, %f68, %f66;
	sub.f32 	%f203, %f202, %f67;
	sqrt.rn.f32 	%f204, %f203;
	div.rn.f32 	%f244, %f204, %f65;
	add.f32 	%f263, %f201, %f204;
$L__BB2_17:
	setp.leu.f32 	%p10, %f263, %f249;
	@%p10 bra 	$L__BB2_19;
	mul.f32 	%f246, %f62, %f244;
	mul.f32 	%f247, %f64, %f244;
	mul.f32 	%f248, %f63, %f244;
	mov.f32 	%f249, %f263;
$L__BB2_19:
	add.s32 	%r29, %r29, 4;
	add.s64 	%rd16, %rd16, 112;
	setp.ne.s32 	%p11, %r29, 0;
	@%p11 bra 	$L__BB2_3;
$L__BB2_20:
	setp.eq.s32 	%p12, %r3, 0;
	@%p12 bra 	$L__BB2_35;
	setp.eq.s32 	%p13, %r3, 1;
	@%p13 bra 	$L__BB2_31;
	mul.wide.u32 	%rd11, %r31, 28;
	add.s64 	%rd5, %rd1, %rd11;
	ld.global.f32 	%f88, [%rd5];
	ld.global.f32 	%f89, [%rd5+4];
	ld.global.f32 	%f90, [%rd5+8];
	ld.global.f32 	%f91, [%rd5+12];
	ld.global.f32 	%f207, [%rd5+16];
	ld.global.f32 	%f208, [%rd5+20];
	sub.f32 	%f209, %f1, %f207;
	sub.f32 	%f210, %f2, %f208;
	mul.f32 	%f92, %f209, %f209;
	mul.f32 	%f93, %f210, %f210;
	add.f32 	%f211, %f92, %f93;
	mul.f32 	%f94, %f91, %f91;
	setp.geu.f32 	%p14, %f211, %f94;
	mov.f32 	%f277, 0fD09502F9;
	@%p14 bra 	$L__BB2_24;
	ld.global.f32 	%f212, [%rd5+24];
	sub.f32 	%f213, %f94, %f92;
	sub.f32 	%f214, %f213, %f93;
	sqrt.rn.f32 	%f215, %f214;
	div.rn.f32 	%f244, %f215, %f91;
	add.f32 	%f277, %f212, %f215;
$L__BB2_24:
	setp.leu.f32 	%p15, %f277, %f249;
	@%p15 bra 	$L__BB2_26;
	mul.f32 	%f246, %f88, %f244;
	mul.f32 	%f247, %f90, %f244;
	mul.f32 	%f248, %f89, %f244;
	mov.f32 	%f249, %f277;
$L__BB2_26:
	ld.global.f32 	%f106, [%rd5+28];
	ld.global.f32 	%f107, [%rd5+32];
	ld.global.f32 	%f108, [%rd5+36];
	ld.global.f32 	%f109, [%rd5+40];
	ld.global.f32 	%f217, [%rd5+44];
	ld.global.f32 	%f218, [%rd5+48];
	sub.f32 	%f219, %f1, %f217;
	sub.f32 	%f220, %f2, %f218;
	mul.f32 	%f110, %f219, %f219;
	mul.f32 	%f111, %f220, %f220;
	add.f32 	%f221, %f110, %f111;
	mul.f32 	%f112, %f109, %f109;
	setp.geu.f32 	%p16, %f221, %f112;
	mov.f32 	%f283, 0fD09502F9;
	@%p16 bra 	$L__BB2_28;
	ld.global.f32 	%f222, [%rd5+52];
	sub.f32 	%f223, %f112, %f110;
	sub.f32 	%f224, %f223, %f111;
	sqrt.rn.f32 	%f225, %f224;
	div.rn.f32 	%f244, %f225, %f109;
	add.f32 	%f283, %f222, %f225;
$L__BB2_28:
	setp.leu.f32 	%p17, %f283, %f249;
	@%p17 bra 	$L__BB2_30;
	mul.f32 	%f246, %f106, %f244;
	mul.f32 	%f247, %f108, %f244;
	mul.f32 	%f248, %f107, %f244;
	mov.f32 	%f249, %f283;
$L__BB2_30:
	add.s32 	%r31, %r31, 2;
$L__BB2_31:
	and.b32  	%r22, %r2, 1;
	setp.eq.b32 	%p18, %r22, 1;
	not.pred 	%p19, %p18;
	@%p19 bra 	$L__BB2_35;
	mul.wide.u32 	%rd12, %r31, 28;
	add.s64 	%rd6, %rd1, %rd12;
	ld.global.f32 	%f132, [%rd6];
	ld.global.f32 	%f133, [%rd6+4];
	ld.global.f32 	%f134, [%rd6+8];
	ld.global.f32 	%f135, [%rd6+12];
	ld.global.f32 	%f227, [%rd6+16];
	ld.global.f32 	%f228, [%rd6+20];
	sub.f32 	%f229, %f1, %f227;
	sub.f32 	%f230, %f2, %f228;
	mul.f32 	%f136, %f229, %f229;
	mul.f32 	%f137, %f230, %f230;
	add.f32 	%f231, %f136, %f137;
	mul.f32 	%f138, %f135, %f135;
	setp.geu.f32 	%p20, %f231, %f138;
	mov.f32 	%f297, 0fD09502F9;
	@%p20 bra 	$L__BB2_34;
	ld.global.f32 	%f232, [%rd6+24];
	sub.f32 	%f233, %f138, %f136;
	sub.f32 	%f234, %f233, %f137;
	sqrt.rn.f32 	%f235, %f234;
	div.rn.f32 	%f244, %f235, %f135;
	add.f32 	%f297, %f232, %f235;
$L__BB2_34:
	setp.gt.f32 	%p21, %f297, %f249;
	mul.f32 	%f236, %f132, %f244;
	mul.f32 	%f237, %f134, %f244;
	mul.f32 	%f238, %f133, %f244;
	selp.f32 	%f246, %f236, %f246, %p21;
	selp.f32 	%f247, %f237, %f247, %p21;
	selp.f32 	%f248, %f238, %f248, %p21;
$L__BB2_35:
	mul.f32 	%f301, %f246, 0f437F0000;
	mul.f32 	%f302, %f247, 0f437F0000;
	mul.f32 	%f303, %f248, 0f437F0000;
$L__BB2_36:
	cvta.to.global.u64 	%rd13, %rd7;
	cvt.rzi.s32.f32 	%r23, %f301;
	mul.wide.s32 	%rd14, %r1, 4;
	add.s64 	%rd15, %rd13, %rd14;
	cvt.rzi.s32.f32 	%r24, %f302;
	cvt.rzi.s32.f32 	%r25, %f303;
	prmt.b32 	%r26, %r23, %r24, 0x3340U;
	prmt.b32 	%r27, %r25, 65535, 0x3340U;
	prmt.b32 	%r28, %r26, %r27, 0x5410U;
	st.global.u32 	[%rd15], %r28;
	ret;

}


// ===== COMPILED SASS (sm_100) =====

	.target	sm_100

	.elftype	@"ET_EXEC"


//--------------------- .note.nv.tkinfo           --------------------------
	.section	.note.nv.tkinfo,"",@"SHT_NOTE"
	.sectionflags	@"SHF_NOTE_NV_TKINFO"
	.tkinfo
        /*0018*/ 	.word	0x00000002
        /*0030*/ 	.string	""
        /*0030*/ 	.string	"ptxas"
        /*0030*/ 	.string	"Cuda compilation tools, release 13.0, V13.0.88"
        /*0030*/ 	.string	"Build cuda_13.0.r13.0/compiler.36424714_0"
        /*0030*/ 	.string	"-arch sm_100 -m 64 "



//--------------------- .note.nv.cuinfo           --------------------------
	.section	.note.nv.cuinfo,"",@"SHT_NOTE"
	.sectionflags	@"SHF_NOTE_NV_CUINFO"
        /*0018*/ 	.short	0x0002
        /*001a*/ 	.short	0x0064
        /*001c*/ 	.short	0x0082
	.zero		2


//--------------------- .nv.info                  --------------------------
	.section	.nv.info,"",@"SHT_CUDA_INFO"
	.align	4


	//----- nvinfo : EIATTR_REGCOUNT
	.align		4
        /*0000*/ 	.byte	0x04, 0x2f
        /*0002*/ 	.short	(.L_3 - .L_2)
	.align		4
.L_2:
        /*0004*/ 	.word	index@(_Z8RayTraceIL10AccessType0EEvP6uchar412SphereBundle)
        /*0008*/ 	.word	0x0000001f


	//----- nvinfo : EIATTR_FRAME_SIZE
	.align		4
.L_3:
        /*000c*/ 	.byte	0x04, 0x11
        /*000e*/ 	.short	(.L_5 - .L_4)
	.align		4
.L_4:
        /*0010*/ 	.word	index@($__internal_5_$__cuda_sm3x_div_rn_noftz_f32_slowpath)
        /*0014*/ 	.word	0x00000000


	//----- nvinfo : EIATTR_FRAME_SIZE
	.align		4
.L_5:
        /*0018*/ 	.byte	0x04, 0x11
        /*001a*/ 	.short	(.L_7 - .L_6)
	.align		4
.L_6:
        /*001c*/ 	.word	index@($__internal_4_$__cuda_sm20_sqrt_rn_f32_slowpath)
        /*0020*/ 	.word	0x00000000


	//----- nvinfo : EIATTR_FRAME_SIZE
	.align		4
.L_7:
        /*0024*/ 	.byte	0x04, 0x11
        /*0026*/ 	.short	(.L_9 - .L_8)
	.align		4
.L_8:
        /*0028*/ 	.word	index@(_Z8RayTraceIL10AccessType0EEvP6uchar412SphereBundle)
        /*002c*/ 	.word	0x00000000


	//----- nvinfo : EIATTR_REGCOUNT
	.align		4
.L_9:
        /*0030*/ 	.byte	0x04, 0x2f
        /*0032*/ 	.short	(.L_11 - .L_10)
	.align		4
.L_10:
        /*0034*/ 	.word	index@(_Z8RayTraceIL10AccessType1EEvP6uchar412SphereBundle)
        /*0038*/ 	.word	0x0000001c


	//----- nvinfo : EIATTR_FRAME_SIZE
	.align		4
.L_11:
        /*003c*/ 	.byte	0x04, 0x11
        /*003e*/ 	.short	(.L_13 - .L_12)
	.align		4
.L_12:
        /*0040*/ 	.word	index@($__internal_3_$__cuda_sm3x_div_rn_noftz_f32_slowpath)
        /*0044*/ 	.word	0x00000000


	//----- nvinfo : EIATTR_FRAME_SIZE
	.align		4
.L_13:
        /*0048*/ 	.byte	0x04, 0x11
        /*004a*/ 	.short	(.L_15 - .L_14)
	.align		4
.L_14:
        /*004c*/ 	.word	index@($__internal_2_$__cuda_sm20_sqrt_rn_f32_slowpath)
        /*0050*/ 	.word	0x00000000


	//----- nvinfo : EIATTR_FRAME_SIZE
	.align		4
.L_15:
        /*0054*/ 	.byte	0x04, 0x11
        /*0056*/ 	.short	(.L_17 - .L_16)
	.align		4
.L_16:
        /*0058*/ 	.word	index@(_Z8RayTraceIL10AccessType1EEvP6uchar412SphereBundle)
        /*005c*/ 	.word	0x00000000


	//----- nvinfo : EIATTR_REGCOUNT
	.align		4
.L_17:
        /*0060*/ 	.byte	0x04, 0x2f
        /*0062*/ 	.short	(.L_19 - .L_18)
	.align		4
.L_18:
        /*0064*/ 	.word	index@(_Z8RayTraceIL10AccessType2EEvP6uchar412SphereBundle)
        /*0068*/ 	.word	0x0000001f


	//----- nvinfo : EIATTR_FRAME_SIZE
	.align		4
.L_19:
        /*006c*/ 	.byte	0x04, 0x11
        /*006e*/ 	.short	(.L_21 - .L_20)
	.align		4
.L_20:
        /*0070*/ 	.word	index@($__internal_1_$__cuda_sm3x_div_rn_noftz_f32_slowpath)
        /*0074*/ 	.word	0x00000000


	//----- nvinfo : EIATTR_FRAME_SIZE
	.align		4
.L_21:
        /*0078*/ 	.byte	0x04, 0x11
        /*007a*/ 	.short	(.L_23 - .L_22)
	.align		4
.L_22:
        /*007c*/ 	.word	index@($__internal_0_$__cuda_sm20_sqrt_rn_f32_slowpath)
        /*0080*/ 	.word	0x00000000


	//----- nvinfo : EIATTR_FRAME_SIZE
	.align		4
.L_23:
        /*0084*/ 	.byte	0x04, 0x11
        /*0086*/ 	.short	(.L_25 - .L_24)
	.align		4
.L_24:
        /*0088*/ 	.word	index@(_Z8RayTraceIL10AccessType2EEvP6uchar412SphereBundle)
        /*008c*/ 	.word	0x00000000


	//----- nvinfo : EIATTR_MIN_STACK_SIZE
	.align		4
.L_25:
        /*0090*/ 	.byte	0x04, 0x12
        /*0092*/ 	.short	(.L_27 - .L_26)
	.align		4
.L_26:
        /*0094*/ 	.word	index@(_Z8RayTraceIL10AccessType2EEvP6uchar412SphereBundle)
        /*0098*/ 	.word	0x00000000


	//----- nvinfo : EIATTR_MIN_STACK_SIZE
	.align		4
.L_27:
        /*009c*/ 	.byte	0x04, 0x12
        /*009e*/ 	.short	(.L_29 - .L_28)
	.align		4
.L_28:
        /*00a0*/ 	.word	index@(_Z8RayTraceIL10AccessType1EEvP6uchar412SphereBundle)
        /*00a4*/ 	.word	0x00000000


	//----- nvinfo : EIATTR_MIN_STACK_SIZE
	.align		4
.L_29:
        /*00a8*/ 	.byte	0x04, 0x12
        /*00aa*/ 	.short	(.L_31 - .L_30)
	.align		4
.L_30:
        /*00ac*/ 	.word	index@(_Z8RayTraceIL10AccessType0EEvP6uchar412SphereBundle)
        /*00b0*/ 	.word	0x00000000
.L_31:


//--------------------- .nv.compat                --------------------------
	.section	.nv.compat,"",@"SHT_CUDA_COMPAT_INFO"
	.align	4
        /*0000*/ 	.byte	0x02, 0x09, 0x00, 0x00, 0x02, 0x02, 0x01, 0x00, 0x02, 0x05, 0x05, 0x00, 0x03, 0x07, 0x01, 0x01
        /*0010*/ 	.byte	0x02, 0x03, 0x00, 0x00, 0x02, 0x06, 0x01, 0x00, 0x04, 0x0b, 0x08, 0x00, 0x01, 0x00, 0x00, 0x00
        /*0020*/ 	.byte	0x00, 0x00, 0x00, 0x00


//--------------------- .nv.info._Z8RayTraceIL10AccessType2EEvP6uchar412SphereBundle --------------------------
	.section	.nv.info._Z8RayTraceIL10AccessType2EEvP6uchar412SphereBundle,"",@"SHT_CUDA_INFO"
	.sectionflags	@""
	.align	4


	//----- nvinfo : EIATTR_CUDA_API_VERSION
	.align		4
        /*0000*/ 	.byte	0x04, 0x37
        /*0002*/ 	.short	(.L_33 - .L_32)
.L_32:
        /*0004*/ 	.word	0x00000082


	//----- nvinfo : EIATTR_KPARAM_INFO
	.align		4
.L_33:
        /*0008*/ 	.byte	0x04, 0x17
        /*000a*/ 	.short	(.L_35 - .L_34)
.L_34:
        /*000c*/ 	.word	0x00000000
        /*0010*/ 	.short	0x0001
        /*0012*/ 	.short	0x0008
        /*0014*/ 	.byte	0x00, 0xf0, 0x61, 0x00


	//----- nvinfo : EIATTR_KPARAM_INFO
	.align		4
.L_35:
        /*0018*/ 	.byte	0x04, 0x17
        /*001a*/ 	.short	(.L_37 - .L_36)
.L_36:
        /*001c*/ 	.word	0x00000000
        /*0020*/ 	.short	0x0000
        /*0022*/ 	.short	0x0000
        /*0024*/ 	.byte	0x00, 0xf5, 0x21, 0x00


	//----- nvinfo : EIATTR_SPARSE_MMA_MASK
	.align		4
.L_37:
        /*0028*/ 	.byte	0x03, 0x50
        /*002a*/ 	.short	0x0000


	//----- nvinfo : EIATTR_MAXREG_COUNT
	.align		4
        /*002c*/ 	.byte	0x03, 0x1b
        /*002e*/ 	.short	0x00ff


	//----- nvinfo : EIATTR_MERCURY_ISA_VERSION
	.align		4
        /*0030*/ 	.byte	0x03, 0x5f
        /*0032*/ 	.short	0x0101


	//----- nvinfo : EIATTR_VRC_CTA_INIT_COUNT
	.align		4
        /*0034*/ 	.byte	0x02, 0x4a
	.zero		1
	.zero		1


	//----- nvinfo : EIATTR_EXIT_INSTR_OFFSETS
	.align		4
        /*0038*/ 	.byte	0x04, 0x1c
        /*003a*/ 	.short	(.L_39 - .L_38)


	//   ....[0]....
.L_38:
        /*003c*/ 	.word	0x00001cc0


	//----- nvinfo : EIATTR_CRS_STACK_SIZE
	.align		4
.L_39:
        /*0040*/ 	.byte	0x04, 0x1e
        /*0042*/ 	.short	(.L_41 - .L_40)
.L_40:
        /*0044*/ 	.word	0x00000000


	//----- nvinfo : EIATTR_CBANK_PARAM_SIZE
	.align		4
.L_41:
        /*0048*/ 	.byte	0x03, 0x19
        /*004a*/ 	.short	0x0020


	//----- nvinfo : EIATTR_PARAM_CBANK
	.align		4
        /*004c*/ 	.byte	0x04, 0x0a
        /*004e*/ 	.short	(.L_43 - .L_42)
	.align		4
.L_42:
        /*0050*/ 	.word	index@(.nv.constant0._Z8RayTraceIL10AccessType2EEvP6uchar412SphereBundle)
        /*0054*/ 	.short	0x0380
        /*0056*/ 	.short	0x0020


	//----- nvinfo : EIATTR_SW_WAR
	.align		4
.L_43:
        /*0058*/ 	.byte	0x04, 0x36
        /*005a*/ 	.short	(.L_45 - .L_44)
.L_44:
        /*005c*/ 	.word	0x00000008
.L_45:


//--------------------- .nv.info._Z8RayTraceIL10AccessType1EEvP6uchar412SphereBundle --------------------------
	.section	.nv.info._Z8RayTraceIL10AccessType1EEvP6uchar412SphereBundle,"",@"SHT_CUDA_INFO"
	.sectionflags	@""
	.align	4


	//----- nvinfo : EIATTR_CUDA_API_VERSION
	.align		4
        /*0000*/ 	.byte	0x04, 0x37
        /*0002*/ 	.short	(.L_47 - .L_46)
.L_46:
        /*0004*/ 	.word	0x00000082


	//----- nvinfo : EIATTR_KPARAM_INFO
	.align		4
.L_47:
        /*0008*/ 	.byte	0x04, 0x17
        /*000a*/ 	.short	(.L_49 - .L_48)
.L_48:
        /*000c*/ 	.word	0x00000000
        /*0010*/ 	.short	0x0001
        /*0012*/ 	.short	0x0008
        /*0014*/ 	.byte	0x00, 0xf0, 0x61, 0x00


	//----- nvinfo : EIATTR_KPARAM_INFO
	.align		4
.L_49:
        /*0018*/ 	.byte	0x04, 0x17
        /*001a*/ 	.short	(.L_51 - .L_50)
.L_50:
        /*001c*/ 	.word	0x00000000
        /*0020*/ 	.short	0x0000
        /*0022*/ 	.short	0x0000
        /*0024*/ 	.byte	0x00, 0xf5, 0x21, 0x00


	//----- nvinfo : EIATTR_SPARSE_MMA_MASK
	.align		4
.L_51:
        /*0028*/ 	.byte	0x03, 0x50
        /*002a*/ 	.short	0x0000


	//----- nvinfo : EIATTR_MAXREG_COUNT
	.align		4
        /*002c*/ 	.byte	0x03, 0x1b
        /*002e*/ 	.short	0x00ff


	//----- nvinfo : EIATTR_MERCURY_ISA_VERSION
	.align		4
        /*0030*/ 	.byte	0x03, 0x5f
        /*0032*/ 	.short	0x0101


	//----- nvinfo : EIATTR_VRC_CTA_INIT_COUNT
	.align		4
        /*0034*/ 	.byte	0x02, 0x4a
	.zero		1
	.zero		1


	//----- nvinfo : EIATTR_EXIT_INSTR_OFFSETS
	.align		4
        /*0038*/ 	.byte	0x04, 0x1c
        /*003a*/ 	.short	(.L_53 - .L_52)


	//   ....[0]....
.L_52:
        /*003c*/ 	.word	0x00001570


	//----- nvinfo : EIATTR_CRS_STACK_SIZE
	.align		4
.L_53:
        /*0040*/ 	.byte	0x04, 0x1e
        /*0042*/ 	.short	(.L_55 - .L_54)
.L_54:
        /*0044*/ 	.word	0x00000000


	//----- nvinfo : EIATTR_CBANK_PARAM_SIZE
	.align		4
.L_55:
        /*0048*/ 	.byte	0x03, 0x19
        /*004a*/ 	.short	0x0020


	//----- nvinfo : EIATTR_PARAM_CBANK
	.align		4
        /*004c*/ 	.byte	0x04, 0x0a
        /*004e*/ 	.short	(.L_57 - .L_56)
	.align		4
.L_56:
        /*0050*/ 	.word	index@(.nv.constant0._Z8RayTraceIL10AccessType1EEvP6uchar412SphereBundle)
        /*0054*/ 	.short	0x0380
        /*0056*/ 	.short	0x0020


	//----- nvinfo : EIATTR_SW_WAR
	.align		4
.L_57:
        /*0058*/ 	.byte	0x04, 0x36
        /*005a*/ 	.short	(.L_59 - .L_58)
.L_58:
        /*005c*/ 	.word	0x00000008
.L_59:


//--------------------- .nv.info._Z8RayTraceIL10AccessType0EEvP6uchar412SphereBundle --------------------------
	.section	.nv.info._Z8RayTraceIL10AccessType0EEvP6uchar412SphereBundle,"",@"SHT_CUDA_INFO"
	.sectionflags	@""
	.align	4


	//----- nvinfo : EIATTR_CUDA_API_VERSION
	.align		4
        /*0000*/ 	.byte	0x04, 0x37
        /*0002*/ 	.short	(.L_61 - .L_60)
.L_60:
        /*0004*/ 	.word	0x00000082


	//----- nvinfo : EIATTR_KPARAM_INFO
	.align		4
.L_61:
        /*0008*/ 	.byte	0x04, 0x17
        /*000a*/ 	.short	(.L_63 - .L_62)
.L_62:
        /*000c*/ 	.word	0x00000000
        /*0010*/ 	.short	0x0001
        /*0012*/ 	.short	0x0008
        /*0014*/ 	.byte	0x00, 0xf0, 0x61, 0x00


	//----- nvinfo : EIATTR_KPARAM_INFO
	.align		4
.L_63:
        /*0018*/ 	.byte	0x04, 0x17
        /*001a*/ 	.short	(.L_65 - .L_64)
.L_64:
        /*001c*/ 	.word	0x00000000
        /*0020*/ 	.short	0x0000
        /*0022*/ 	.short	0x0000
        /*0024*/ 	.byte	0x00, 0xf5, 0x21, 0x00


	//----- nvinfo : EIATTR_SPARSE_MMA_MASK
	.align		4
.L_65:
        /*0028*/ 	.byte	0x03, 0x50
        /*002a*/ 	.short	0x0000


	//----- nvinfo : EIATTR_MAXREG_COUNT
	.align		4
        /*002c*/ 	.byte	0x03, 0x1b
        /*002e*/ 	.short	0x00ff


	//----- nvinfo : EIATTR_MERCURY_ISA_VERSION
	.align		4
        /*0030*/ 	.byte	0x03, 0x5f
        /*0032*/ 	.short	0x0101


	//----- nvinfo : EIATTR_VRC_CTA_INIT_COUNT
	.align		4
        /*0034*/ 	.byte	0x02, 0x4a
	.zero		1
	.zero		1


	//----- nvinfo : EIATTR_EXIT_INSTR_OFFSETS
	.align		4
        /*0038*/ 	.byte	0x04, 0x1c
        /*003a*/ 	.short	(.L_67 - .L_66)


	//   ....[0]....
.L_66:
        /*003c*/ 	.word	0x00001cc0


	//----- nvinfo : EIATTR_CRS_STACK_SIZE
	.align		4
.L_67:
        /*0040*/ 	.byte	0x04, 0x1e
        /*0042*/ 	.short	(.L_69 - .L_68)
.L_68:
        /*0044*/ 	.word	0x00000000


	//----- nvinfo : EIATTR_CBANK_PARAM_SIZE
	.align		4
.L_69:
        /*0048*/ 	.byte	0x03, 0x19
        /*004a*/ 	.short	0x0020


	//----- nvinfo : EIATTR_PARAM_CBANK
	.align		4
        /*004c*/ 	.byte	0x04, 0x0a
        /*004e*/ 	.short	(.L_71 - .L_70)
	.align		4
.L_70:
        /*0050*/ 	.word	index@(.nv.constant0._Z8RayTraceIL10AccessType0EEvP6uchar412SphereBundle)
        /*0054*/ 	.short	0x0380
        /*0056*/ 	.short	0x0020


	//----- nvinfo : EIATTR_SW_WAR
	.align		4
.L_71:
        /*0058*/ 	.byte	0x04, 0x36
        /*005a*/ 	.short	(.L_73 - .L_72)
.L_72:
        /*005c*/ 	.word	0x00000008
.L_73:


//--------------------- .nv.callgraph             --------------------------
	.section	.nv.callgraph,"",@"SHT_CUDA_CALLGRAPH"
	.align	4
	.sectionentsize	8
	.align		4
        /*0000*/ 	.word	0x00000000
	.align		4
        /*0004*/ 	.word	0xffffffff
	.align		4
        /*0008*/ 	.word	0x00000000
	.align		4
        /*000c*/ 	.word	0xfffffffe
	.align		4
        /*0010*/ 	.word	0x00000000
	.align		4
        /*0014*/ 	.word	0xfffffffd
	.align		4
        /*0018*/ 	.word	0x00000000
	.align		4
        /*001c*/ 	.word	0xfffffffc


//--------------------- .nv.constant3             --------------------------
	.section	.nv.constant3,"a",@progbits
	.align	4
.nv.constant3:
	.type		d_sphere_count,@object
	.size		d_sphere_count,(const_spheres - d_sphere_count)
d_sphere_count:
	.zero		4
	.type		const_spheres,@object
	.size		const_spheres,(.L_1 - const_spheres)
const_spheres:
	.zero		57344
.L_1:


//--------------------- .text._Z8RayTraceIL10AccessType2EEvP6uchar412SphereBundle --------------------------
	.section	.text._Z8RayTraceIL10AccessType2EEvP6uchar412SphereBundle,"ax",@progbits
	.align	128
        .global         _Z8RayTraceIL10AccessType2EEvP6uchar412SphereBundle
        .type           _Z8RayTraceIL10AccessType2EEvP6uchar412SphereBundle,@function
        .size           _Z8RayTraceIL10AccessType2EEvP6uchar412SphereBundle,(.L_x_188 - _Z8RayTraceIL10AccessType2EEvP6uchar412SphereBundle)
        .other          _Z8RayTraceIL10AccessType2EEvP6uchar412SphereBundle,@"STO_CUDA_ENTRY STV_DEFAULT"
_Z8RayTraceIL10AccessType2EEvP6uchar412SphereBundle:
.text._Z8RayTraceIL10AccessType2EEvP6uchar412SphereBundle:
[----:B------:R-:W-:Y:S01]  /*0000*/  LDC R1, c[0x0][0x37c] ;  /* 0x0000df00ff017b82 */ /* 0x000fe20000000800 */
[----:B------:R-:W0:Y:S07]  /*0010*/  S2R R3, SR_TID.Y ;  /* 0x0000000000037919 */ /* 0x000e2e0000002200 */
[----:B------:R-:W1:Y:S01]  /*0020*/  LDC R5, c[0x0][0x360] ;  /* 0x0000d800ff057b82 */ /* 0x000e620000000800 */
[----:B------:R-:W2:Y:S01]  /*0030*/  LDCU UR4, c[0x3][URZ] ;  /* 0x00c00000ff0477ac */ /* 0x000ea20008000800 */
[----:B------:R-:W-:Y:S01]  /*0040*/  HFMA2 R7, -RZ, RZ, 0, 0 ;  /* 0x00000000ff077431 */ /* 0x000fe200000001ff */
[----:B------:R-:W3:Y:S01]  /*0050*/  S2R R0, SR_TID.X ;  /* 0x0000000000007919 */ /* 0x000ee20000002100 */
[----:B------:R-:W-:Y:S01]  /*0060*/  HFMA2 R11, -RZ, RZ, 0, 0 ;  /* 0x00000000ff0b7431 */ /* 0x000fe200000001ff */
[----:B------:R-:W-:Y:S01]  /*0070*/  MOV R8, RZ ;  /* 0x000000ff00087202 */ /* 0x000fe20000000f00 */
[----:B------:R-:W4:Y:S02]  /*0080*/  LDCU.64 UR10, c[0x0][0x358] ;  /* 0x00006b00ff0a77ac */ /* 0x000f240008000a00 */
[----:B------:R-:W0:Y:S08]  /*0090*/  S2UR UR6, SR_CTAID.Y ;  /* 0x00000000000679c3 */ /* 0x000e300000002600 */
[----:B------:R-:W0:Y:S01]  /*00a0*/  LDC R2, c[0x0][0x364] ;  /* 0x0000d900ff027b82 */ /* 0x000e220000000800 */
[----:B------:R-:W1:Y:S01]  /*00b0*/  LDCU UR7, c[0x0][0x370] ;  /* 0x00006e00ff0777ac */ /* 0x000e620008000800 */
[----:B--2---:R-:W-:-:S06]  /*00c0*/  UISETP.NE.AND UP0, UPT, UR4, URZ, UPT ;  /* 0x000000ff0400728c */ /* 0x004fcc000bf05270 */
[----:B------:R-:W3:Y:S01]  /*00d0*/  S2UR UR5, SR_CTAID.X ;  /* 0x00000000000579c3 */ /* 0x000ee20000002500 */
[C---:B-1----:R-:W-:Y:S02]  /*00e0*/  IMAD R12, R5.reuse, UR7, RZ ;  /* 0x00000007050c7c24 */ /* 0x042fe4000f8e02ff */
[----:B0-----:R-:W-:Y:S02]  /*00f0*/  IMAD R3, R2, UR6, R3 ;  /* 0x0000000602037c24 */ /* 0x001fe4000f8e0203 */
[----:B---3--:R-:W-:-:S04]  /*0100*/  IMAD R0, R5, UR5, R0 ;  /* 0x0000000505007c24 */ /* 0x008fc8000f8e0200 */
[----:B------:R-:W-:Y:S01]  /*0110*/  IMAD R12, R3, R12, R0 ;  /* 0x0000000c030c7224 */ /* 0x000fe200078e0200 */
[----:B----4-:R-:W-:Y:S06]  /*0120*/  BRA.U !UP0, `(.L_x_0) ;  /* 0x0000001908b87547 */ /* 0x010fec000b800000 */
[----:B------:R-:W-:Y:S01]  /*0130*/  UISETP.GE.U32.AND UP0, UPT, UR4, 0x4, UPT ;  /* 0x000000040400788c */ /* 0x000fe2000bf06070 */
[----:B------:R-:W-:Y:S02]  /*0140*/  I2FP.F32.S32 R6, R0 ;  /* 0x0000000000067245 */ /* 0x000fe40000201400 */
[----:B------:R-:W-:Y:S02]  /*0150*/  CS2R R8, SRZ ;  /* 0x0000000000087805 */ /* 0x000fe4000001ff00 */
[----:B------:R-:W-:Y:S01]  /*0160*/  I2FP.F32.U32 R5, R3 ;  /* 0x0000000300057245 */ /* 0x000fe20000201000 */
[----:B------:R-:W-:Y:S01]  /*0170*/  ULOP3.LUT UR8, UR4, 0x3, URZ, 0xc0, !UPT ;  /* 0x0000000304087892 */ /* 0x000fe2000f8ec0ff */
[----:B------:R-:W-:Y:S01]  /*0180*/  MOV R11, RZ ;  /* 0x000000ff000b7202 */ /* 0x000fe20000000f00 */
[----:B------:R-:W-:Y:S01]  /*0190*/  FADD R6, R6, -1024 ;  /* 0xc480000006067421 */ /* 0x000fe20000000000 */
[----:B------:R-:W-:Y:S01]  /*01a0*/  MOV R10, 0xd09502f9 ;  /* 0xd09502f9000a7802 */ /* 0x000fe20000000f00 */
[----:B------:R-:W-:Y:S01]  /*01b0*/  FADD R5, R5, -1024 ;  /* 0xc480000005057421 */ /* 0x000fe20000000000 */
[----:B------:R-:W-:Y:S01]  /*01c0*/  MOV R7, RZ ;  /* 0x000000ff00077202 */ /* 0x000fe20000000f00 */
[----:B------:R-:W-:Y:S06]  /*01d0*/  BRA.U !UP0, `(.L_x_1) ;  /* 0x0000000d08b47547 */ /* 0x000fec000b800000 */
[----:B------:R-:W0:Y:S01]  /*01e0*/  LDCU.64 UR6, c[0x0][0x398] ;  /* 0x00007300ff0677ac */ /* 0x000e220008000a00 */
[----:B------:R-:W-:Y:S01]  /*01f0*/  HFMA2 R10, -RZ, RZ, -36.65625, 4.5359134674072265625e-05 ;  /* 0xd09502f9ff0a7431 */ /* 0x000fe200000001ff */
[----:B------:R-:W-:Y:S01]  /*0200*/  MOV R11, RZ ;  /* 0x000000ff000b7202 */ /* 0x000fe20000000f00 */
[----:B------:R-:W-:-:S06]  /*0210*/  ULOP3.LUT UR4, UR4, 0xfffffffc, URZ, 0xc0, !UPT ;  /* 0xfffffffc04047892 */ /* 0x000fcc000f8ec0ff */
[----:B------:R-:W-:Y:S01]  /*0220*/  MOV R9, UR4 ;  /* 0x0000000400097c02 */ /* 0x000fe20008000f00 */
[----:B0-----:R-:W-:-:S04]  /*0230*/  UIADD3 UR5, UP0, UPT, UR6, 0x38, URZ ;  /* 0x0000003806057890 */ /* 0x001fc8000ff1e0ff */
[----:B------:R-:W-:Y:S02]  /*0240*/  UIADD3.X UR6, UPT, UPT, URZ, UR7, URZ, UP0, !UPT ;  /* 0x00000007ff067290 */ /* 0x000fe400087fe4ff */
[----:B------:R-:W-:Y:S01]  /*0250*/  MOV R16, UR5 ;  /* 0x0000000500107c02 */ /* 0x000fe20008000f00 */
[----:B------:R-:W-:-:S03]  /*0260*/  UIADD3 UR7, UPT, UPT, -UR4, URZ, URZ ;  /* 0x000000ff04077290 */ /* 0x000fc6000fffe1ff */
[----:B------:R-:W-:-:S09]  /*0270*/  MOV R17, UR6 ;  /* 0x0000000600117c02 */ /* 0x000fd20008000f00 */
.L_x_30:
[----:B------:R-:W2:Y:S04]  /*0280*/  LDG.E R15, desc[UR10][R16.64+-0x28] ;  /* 0xffffd80a100f7981 */ /* 0x000ea8000c1e1900 */
[----:B------:R-:W3:Y:S04]  /*0290*/  LDG.E R0, desc[UR10][R16.64+-0x24] ;  /* 0xffffdc0a10007981 */ /* 0x000ee8000c1e1900 */
[----:B------:R-:W4:Y:S04]  /*02a0*/  LDG.E R22, desc[UR10][R16.64+-0x2c] ;  /* 0xffffd40a10167981 */ /* 0x000f28000c1e1900 */
[----:B------:R0:W5:Y:S04]  /*02b0*/  LDG.E R4, desc[UR10][R16.64+-0x38] ;  /* 0xffffc80a10047981 */ /* 0x000168000c1e1900 */
[----:B------:R0:W5:Y:S04]  /*02c0*/  LDG.E R3, desc[UR10][R16.64+-0x34] ;  /* 0xffffcc0a10037981 */ /* 0x000168000c1e1900 */
[----:B------:R0:W5:Y:S01]  /*02d0*/  LDG.E R2, desc[UR10][R16.64+-0x30] ;  /* 0xffffd00a10027981 */ /* 0x000162000c1e1900 */
[----:B------:R-:W-:Y:S01]  /*02e0*/  UIADD3 UR7, UPT, UPT, UR7, 0x4, URZ ;  /* 0x0000000407077890 */ /* 0x000fe2000fffe0ff */
[----:B------:R-:W-:Y:S03]  /*02f0*/  BSSY.RECONVERGENT B2, `(.L_x_2) ;  /* 0x000002d000027945 */ /* 0x000fe60003800200 */
[----:B------:R-:W-:Y:S01]  /*0300*/  UISETP.NE.AND UP0, UPT, UR7, URZ, UPT ;  /* 0x000000ff0700728c */ /* 0x000fe2000bf05270 */
[----:B--2---:R-:W-:Y:S01]  /*0310*/  FADD R15, R6, -R15 ;  /* 0x8000000f060f7221 */ /* 0x004fe20000000000 */
[----:B---3--:R-:W-:-:S03]  /*0320*/  FADD R0, R5, -R0 ;  /* 0x8000000005007221 */ /* 0x008fc60000000000 */
[----:B------:R-:W-:Y:S01]  /*0330*/  FMUL R14, R15, R15 ;  /* 0x0000000f0f0e7220 */ /* 0x000fe20000400000 */
[----:B------:R-:W-:Y:S01]  /*0340*/  MOV R15, 0xd09502f9 ;  /* 0xd09502f9000f7802 */ /* 0x000fe20000000f00 */
[----:B------:R-:W-:Y:S01]  /*0350*/  FMUL R19, R0, R0 ;  /* 0x0000000000137220 */ /* 0x000fe20000400000 */
[----:B----4-:R-:W-:-:S03]  /*0360*/  FMUL R21, R22, R22 ;  /* 0x0000001616157220 */ /* 0x010fc60000400000 */
[----:B------:R-:W-:-:S05]  /*0370*/  FADD R0, R14, R19 ;  /* 0x000000130e007221 */ /* 0x000fca0000000000 */
[----:B------:R-:W-:-:S13]  /*0380*/  FSETP.GEU.AND P0, PT, R0, R21, PT ;  /* 0x000000150000720b */ /* 0x000fda0003f0e000 */
[----:B0-----:R-:W-:Y:S05]  /*0390*/  @P0 BRA `(.L_x_3) ;  /* 0x0000000000880947 */ /* 0x001fea0003800000 */
[----:B------:R0:W5:Y:S01]  /*03a0*/  LDG.E R20, desc[UR10][R16.64+-0x20] ;  /* 0xffffe00a10147981 */ /* 0x000162000c1e1900 */
[----:B------:R-:W-:Y:S01]  /*03b0*/  FADD R0, -R14, R21 ;  /* 0x000000150e007221 */ /* 0x000fe20000000100 */
[----:B------:R-:W-:Y:S03]  /*03c0*/  BSSY.RECONVERGENT B0, `(.L_x_4) ;  /* 0x000000f000007945 */ /* 0x000fe60003800200 */
[----:B------:R-:W-:-:S04]  /*03d0*/  FADD R14, -R19, R0 ;  /* 0x00000000130e7221 */ /* 0x000fc80000000100 */
[----:B------:R0:W1:Y:S01]  /*03e0*/  MUFU.RSQ R13, R14 ;  /* 0x0000000e000d7308 */ /* 0x0000620000001400 */
[----:B------:R-:W-:-:S04]  /*03f0*/  IADD3 R0, PT, PT, R14, -0xd000000, RZ ;  /* 0xf30000000e007810 */ /* 0x000fc80007ffe0ff */
[----:B------:R-:W-:-:S13]  /*0400*/  ISETP.GT.U32.AND P0, PT, R0, 0x727fffff, PT ;  /* 0x727fffff0000780c */ /* 0x000fda0003f04070 */
[----:B01----:R-:W-:Y:S05]  /*0410*/  @!P0 BRA `(.L_x_5) ;  /* 0x0000000000148947 */ /* 0x003fea0003800000 */
[----:B------:R-:W-:Y:S02]  /*0420*/  MOV R13, R14 ;  /* 0x0000000e000d7202 */ /* 0x000fe40000000f00 */
[----:B------:R-:W-:-:S07]  /*0430*/  MOV R0, 0x450 ;  /* 0x0000045000007802 */ /* 0x000fce0000000f00 */
[----:B-----5:R-:W-:Y:S05]  /*0440*/  CALL.REL.NOINC `($__internal_0_$__cuda_sm20_sqrt_rn_f32_slowpath) ;  /* 0x0000001800207944 */ /* 0x020fea0003c00000 */
[----:B------:R-:W-:Y:S01]  /*0450*/  MOV R21, R23 ;  /* 0x0000001700157202 */ /* 0x000fe20000000f00 */
[----:B------:R-:W-:Y:S06]  /*0460*/  BRA `(.L_x_6) ;  /* 0x0000000000107947 */ /* 0x000fec0003800000 */
.L_x_5:
[----:B------:R-:W-:Y:S01]  /*0470*/  FMUL.FTZ R21, R14, R13 ;  /* 0x0000000d0e157220 */ /* 0x000fe20000410000 */
[----:B------:R-:W-:-:S03]  /*0480*/  FMUL.FTZ R13, R13, 0.5 ;  /* 0x3f0000000d0d7820 */ /* 0x000fc60000410000 */
[----:B------:R-:W-:-:S04]  /*0490*/  FFMA R0, -R21, R21, R14 ;  /* 0x0000001515007223 */ /* 0x000fc8000000010e */
[----:B------:R-:W-:-:S07]  /*04a0*/  FFMA R21, R0, R13, R21 ;  /* 0x0000000d00157223 */ /* 0x000fce0000000015 */
.L_x_6:
[----:B------:R-:W-:Y:S05]  /*04b0*/  BSYNC.RECONVERGENT B0 ;  /* 0x0000000000007941 */ /* 0x000fea0003800200 */
.L_x_4:
[----:B------:R-:W0:Y:S01]  /*04c0*/  MUFU.RCP R13, R22 ;  /* 0x00000016000d7308 */ /* 0x000e220000001000 */
[----:B------:R-:W-:Y:S07]  /*04d0*/  BSSY.RECONVERGENT B3, `(.L_x_7) ;  /* 0x000000c000037945 */ /* 0x000fee0003800200 */
[----:B------:R-:W1:Y:S01]  /*04e0*/  FCHK P0, R21, R22 ;  /* 0x0000001615007302 */ /* 0x000e620000000000 */
[----:B0-----:R-:W-:-:S04]  /*04f0*/  FFMA R0, -R22, R13, 1 ;  /* 0x3f80000016007423 */ /* 0x001fc8000000010d */
[----:B------:R-:W-:-:S04]  /*0500*/  FFMA R0, R13, R0, R13 ;  /* 0x000000000d007223 */ /* 0x000fc8000000000d */
[----:B------:R-:W-:-:S04]  /*0510*/  FFMA R13, R0, R21, RZ ;  /* 0x00000015000d7223 */ /* 0x000fc800000000ff */
[----:B------:R-:W-:-:S04]  /*0520*/  FFMA R14, -R22, R13, R21 ;  /* 0x0000000d160e7223 */ /* 0x000fc80000000115 */
[----:B------:R-:W-:Y:S01]  /*0530*/  FFMA R0, R0, R14, R13 ;  /* 0x0000000e00007223 */ /* 0x000fe2000000000d */
[----:B-1----:R-:W-:Y:S06]  /*0540*/  @!P0 BRA `(.L_x_8) ;  /* 0x0000000000108947 */ /* 0x002fec0003800000 */
[----:B------:R-:W-:Y:S02]  /*0550*/  MOV R23, R22 ;  /* 0x0000001600177202 */ /* 0x000fe40000000f00 */
[----:B------:R-:W-:Y:S02]  /*0560*/  MOV R25, R21 ;  /* 0x0000001500197202 */ /* 0x000fe40000000f00 */
[----:B------:R-:W-:-:S07]  /*0570*/  MOV R14, 0x590 ;  /* 0x00000590000e7802 */ /* 0x000fce0000000f00 */
[----:B-----5:R-:W-:Y:S05]  /*0580*/  CALL.REL.NOINC `($__internal_1_$__cuda_sm3x_div_rn_noftz_f32_slowpath) ;  /* 0x0000001800287944 */ /* 0x020fea0003c00000 */
.L_x_8:
[----:B------:R-:W-:Y:S05]  /*0590*/  BSYNC.RECONVERGENT B3 ;  /* 0x0000000000037941 */ /* 0x000fea0003800200 */
.L_x_7:
[----:B-----5:R-:W-:Y:S01]  /*05a0*/  FADD R15, R20, R21 ;  /* 0x00000015140f7221 */ /* 0x020fe20000000000 */
[----:B------:R-:W-:-:S07]  /*05b0*/  MOV R13, R0 ;  /* 0x00000000000d7202 */ /* 0x000fce0000000f00 */
.L_x_3:
[----:B------:R-:W-:Y:S05]  /*05c0*/  BSYNC.RECONVERGENT B2 ;  /* 0x0000000000027941 */ /* 0x000fea0003800200 */
.L_x_2:
[----:B------:R-:W2:Y:S04]  /*05d0*/  LDG.E R19, desc[UR10][R16.64+-0xc] ;  /* 0xfffff40a10137981 */ /* 0x000ea8000c1e1900 */
[----:B------:R-:W3:Y:S04]  /*05e0*/  LDG.E R0, desc[UR10][R16.64+-0x8] ;  /* 0xfffff80a10007981 */ /* 0x000ee8000c1e1900 */
[----:B------:R-:W4:Y:S04]  /*05f0*/  LDG.E R24, desc[UR10][R16.64+-0x10] ;  /* 0xfffff00a10187981 */ /* 0x000f28000c1e1900 */
[----:B------:R0:W5:Y:S04]  /*0600*/  LDG.E R20, desc[UR10][R16.64+-0x1c] ;  /* 0xffffe40a10147981 */ /* 0x000168000c1e1900 */
[----:B------:R0:W5:Y:S04]  /*0610*/  LDG.E R21, desc[UR10][R16.64+-0x18] ;  /* 0xffffe80a10157981 */ /* 0x000168000c1e1900 */
[----:B------:R0:W5:Y:S01]  /*0620*/  LDG.E R22, desc[UR10][R16.64+-0x14] ;  /* 0xffffec0a10167981 */ /* 0x000162000c1e1900 */
[----:B------:R-:W-:Y:S01]  /*0630*/  FSETP.GT.AND P0, PT, R15, R10, PT ;  /* 0x0000000a0f00720b */ /* 0x000fe20003f04000 */
[----:B------:R-:W-:-:S12]  /*0640*/  BSSY.RECONVERGENT B2, `(.L_x_9) ;  /* 0x000002f000027945 */ /* 0x000fd80003800200 */
[----:B------:R-:W-:Y:S01]  /*0650*/  @P0 MOV R10, R15 ;  /* 0x0000000f000a0202 */ /* 0x000fe20000000f00 */
[----:B------:R-:W-:Y:S02]  /*0660*/  HFMA2 R15, -RZ, RZ, -36.65625, 4.5359134674072265625e-05 ;  /* 0xd09502f9ff0f7431 */ /* 0x000fe400000001ff */
[-C--:B-----5:R-:W-:Y:S01]  /*0670*/  @P0 FMUL R7, R4, R13.reuse ;  /* 0x0000000d04070220 */ /* 0x0a0fe20000400000 */
[-C--:B------:R-:W-:Y:S01]  /*0680*/  @P0 FMUL R8, R2, R13.reuse ;  /* 0x0000000d02080220 */ /* 0x080fe20000400000 */
[----:B------:R-:W-:Y:S01]  /*0690*/  @P0 FMUL R11, R3, R13 ;  /* 0x0000000d030b0220 */ /* 0x000fe20000400000 */
[----:B--2---:R-:W-:Y:S01]  /*06a0*/  FADD R19, R6, -R19 ;  /* 0x8000001306137221 */ /* 0x004fe20000000000 */
[----:B---3--:R-:W-:-:S03]  /*06b0*/  FADD R0, R5, -R0 ;  /* 0x8000000005007221 */ /* 0x008fc60000000000 */
[----:B------:R-:W-:Y:S01]  /*06c0*/  FMUL R19, R19, R19 ;  /* 0x0000001313137220 */ /* 0x000fe20000400000 */
        /* <DEDUP_REMOVED lines=13> */
[----:B------:R-:W-:-:S07]  /*07a0*/  MOV R0, 0x7c0 ;  /* 0x000007c000007802 */ /* 0x000fce0000000f00 */
[----:B-----5:R-:W-:Y:S05]  /*07b0*/  CALL.REL.NOINC `($__internal_0_$__cuda_sm20_sqrt_rn_f32_slowpath) ;  /* 0x0000001400447944 */ /* 0x020fea0003c00000 */
[----:B------:R-:W-:Y:S01]  /*07c0*/  MOV R3, R23 ;  /* 0x0000001700037202 */ /* 0x000fe20000000f00 */
[----:B------:R-:W-:Y:S06]  /*07d0*/  BRA `(.L_x_13) ;  /* 0x0000000000107947 */ /* 0x000fec0003800000 */
.L_x_12:
[----:B------:R-:W-:Y:S01]  /*07e0*/  FMUL.FTZ R3, R13, R4 ;  /* 0x000000040d037220 */ /* 0x000fe20000410000 */
[----:B------:R-:W-:-:S03]  /*07f0*/  FMUL.FTZ R4, R4, 0.5 ;  /* 0x3f00000004047820 */ /* 0x000fc60000410000 */
[----:B------:R-:W-:-:S04]  /*0800*/  FFMA R0, -R3, R3, R13 ;  /* 0x0000000303007223 */ /* 0x000fc8000000010d */
[----:B------:R-:W-:-:S07]  /*0810*/  FFMA R3, R0, R4, R3 ;  /* 0x0000000400037223 */ /* 0x000fce0000000003 */
.L_x_13:
[----:B------:R-:W-:Y:S05]  /*0820*/  BSYNC.RECONVERGENT B0 ;  /* 0x0000000000007941 */ /* 0x000fea0003800200 */
.L_x_11:
        /* <DEDUP_REMOVED lines=13> */
.L_x_15:
[----:B------:R-:W-:Y:S05]  /*0900*/  BSYNC.RECONVERGENT B3 ;  /* 0x0000000000037941 */ /* 0x000fea0003800200 */
.L_x_14:
[----:B-----5:R-:W-:Y:S01]  /*0910*/  FADD R15, R2, R3 ;  /* 0x00000003020f7221 */ /* 0x020fe20000000000 */
[----:B------:R-:W-:-:S07]  /*0920*/  MOV R13, R0 ;  /* 0x00000000000d7202 */ /* 0x000fce0000000f00 */
.L_x_10:
[----:B------:R-:W-:Y:S05]  /*0930*/  BSYNC.RECONVERGENT B2 ;  /* 0x0000000000027941 */ /* 0x000fea0003800200 */
.L_x_9:
        /* <DEDUP_REMOVED lines=10> */
[C---:B------:R-:W-:Y:S01]  /*09e0*/  @P0 FMUL R7, R13.reuse, R20 ;  /* 0x000000140d070220 */ /* 0x040fe20000400000 */
[C---:B------:R-:W-:Y:S01]  /*09f0*/  @P0 FMUL R8, R13.reuse, R22 ;  /* 0x000000160d080220 */ /* 0x040fe20000400000 */
        /* <DEDUP_REMOVED lines=22> */
.L_x_19:
[----:B------:R-:W-:Y:S01]  /*0b60*/  FMUL.FTZ R21, R14, R13 ;  /* 0x0000000d0e157220 */ /* 0x000fe20000410000 */
[----:B------:R-:W-:-:S03]  /*0b70*/  FMUL.FTZ R13, R13, 0.5 ;  /* 0x3f0000000d0d7820 */ /* 0x000fc60000410000 */
[----:B------:R-:W-:-:S04]  /*0b80*/  FFMA R0, -R21, R21, R14 ;  /* 0x0000001515007223 */ /* 0x000fc8000000010e */
[----:B------:R-:W-:-:S07]  /*0b90*/  FFMA R21, R0, R13, R21 ;  /* 0x0000000d00157223 */ /* 0x000fce0000000015 */
.L_x_20:
[----:B------:R-:W-:Y:S05]  /*0ba0*/  BSYNC.RECONVERGENT B0 ;  /* 0x0000000000007941 */ /* 0x000fea0003800200 */
.L_x_18:
        /* <DEDUP_REMOVED lines=13> */
.L_x_22:
[----:B------:R-:W-:Y:S05]  /*0c80*/  BSYNC.RECONVERGENT B3 ;  /* 0x0000000000037941 */ /* 0x000fea0003800200 */
.L_x_21:
[----:B-----5:R-:W-:Y:S01]  /*0c90*/  FADD R15, R20, R21 ;  /* 0x00000015140f7221 */ /* 0x020fe20000000000 */
[----:B------:R-:W-:-:S07]  /*0ca0*/  MOV R13, R0 ;  /* 0x00000000000d7202 */ /* 0x000fce0000000f00 */
.L_x_17:
[----:B------:R-:W-:Y:S05]  /*0cb0*/  BSYNC.RECONVERGENT B2 ;  /* 0x0000000000027941 */ /* 0x000fea0003800200 */
.L_x_16:
        /* <DEDUP_REMOVED lines=8> */
[C---:B-----5:R-:W-:Y:S01]  /*0d40*/  @P0 FMUL R11, R13.reuse, R3 ;  /* 0x000000030d0b0220 */ /* 0x060fe20000400000 */
[----:B------:R-:W-:Y:S02]  /*0d50*/  HFMA2 R3, -RZ, RZ, -36.65625, 4.5359134674072265625e-05 ;  /* 0xd09502f9ff037431 */ /* 0x000fe400000001ff */
[C---:B------:R-:W-:Y:S01]  /*0d60*/  @P0 FMUL R7, R13.reuse, R4 ;  /* 0x000000040d070220 */ /* 0x040fe20000400000 */
[----:B------:R-:W-:Y:S01]  /*0d70*/  @P0 FMUL R8, R13, R2 ;  /* 0x000000020d080220 */ /* 0x000fe20000400000 */
[----:B------:R-:W-:Y:S01]  /*0d80*/  @P0 MOV R10, R15 ;  /* 0x0000000f000a0202 */ /* 0x000fe20000000f00 */
        /* <DEDUP_REMOVED lines=20> */
.L_x_26:
[----:B------:R-:W-:Y:S01]  /*0ed0*/  FMUL.FTZ R3, R13, R4 ;  /* 0x000000040d037220 */ /* 0x000fe20000410000 */
[----:B------:R-:W-:-:S03]  /*0ee0*/  FMUL.FTZ R4, R4, 0.5 ;  /* 0x3f00000004047820 */ /* 0x000fc60000410000 */
[----:B------:R-:W-:-:S04]  /*0ef0*/  FFMA R0, -R3, R3, R13 ;  /* 0x0000000303007223 */ /* 0x000fc8000000010d */
[----:B------:R-:W-:-:S07]  /*0f00*/  FFMA R3, R0, R4, R3 ;  /* 0x0000000400037223 */ /* 0x000fce0000000003 */
.L_x_27:
[----:B------:R-:W-:Y:S05]  /*0f10*/  BSYNC.RECONVERGENT B0 ;  /* 0x0000000000007941 */ /* 0x000fea0003800200 */
.L_x_25:
        /* <DEDUP_REMOVED lines=13> */
.L_x_29:
[----:B------:R-:W-:Y:S05]  /*0ff0*/  BSYNC.RECONVERGENT B3 ;  /* 0x0000000000037941 */ /* 0x000fea0003800200 */
.L_x_28:
[----:B-----5:R-:W-:Y:S01]  /*1000*/  FADD R3, R2, R3 ;  /* 0x0000000302037221 */ /* 0x020fe20000000000 */
[----:B------:R-:W-:-:S07]  /*1010*/  MOV R13, R0 ;  /* 0x00000000000d7202 */ /* 0x000fce0000000f00 */
.L_x_24:
[----:B------:R-:W-:Y:S05]  /*1020*/  BSYNC.RECONVERGENT B2 ;  /* 0x0000000000027941 */ /* 0x000fea0003800200 */
.L_x_23:
[----:B------:R-:W-:Y:S02]  /*1030*/  FSETP.GT.AND P0, PT, R3, R10, PT ;  /* 0x0000000a0300720b */ /* 0x000fe40003f04000 */
[----:B------:R-:W-:-:S04]  /*1040*/  IADD3 R16, P1, PT, R16, 0x70, RZ ;  /* 0x0000007010107810 */ /* 0x000fc80007f3e0ff */
[----:B------:R-:W-:-:S07]  /*1050*/  IADD3.X R17, PT, PT, RZ, R17, RZ, P1, !PT ;  /* 0x00000011ff117210 */ /* 0x000fce0000ffe4ff */
[C---:B------:R-:W-:Y:S01]  /*1060*/  @P0 FMUL R7, R13.reuse, R22 ;  /* 0x000000160d070220 */ /* 0x040fe20000400000 */
[C---:B------:R-:W-:Y:S01]  /*1070*/  @P0 FMUL R8, R13.reuse, R20 ;  /* 0x000000140d080220 */ /* 0x040fe20000400000 */
[----:B------:R-:W-:Y:S01]  /*1080*/  @P0 FMUL R11, R13, R21 ;  /* 0x000000150d0b0220 */ /* 0x000fe20000400000 */
[----:B------:R-:W-:Y:S01]  /*1090*/  @P0 MOV R10, R3 ;  /* 0x00000003000a0202 */ /* 0x000fe20000000f00 */
[----:B------:R-:W-:Y:S06]  /*10a0*/  BRA.U UP0, `(.L_x_30) ;  /* 0xfffffff100747547 */ /* 0x000fec000b83ffff */
.L_x_1:
[----:B------:R-:W-:-:S09]  /*10b0*/  UISETP.NE.AND UP0, UPT, UR8, URZ, UPT ;  /* 0x000000ff0800728c */ /* 0x000fd2000bf05270 */
[----:B------:R-:W-:Y:S05]  /*10c0*/  BRA.U !UP0, `(.L_x_31) ;  /* 0x0000000908c47547 */ /* 0x000fea000b800000 */
[----:B------:R-:W-:-:S09]  /*10d0*/  UISETP.NE.AND UP0, UPT, UR8, 0x1, UPT ;  /* 0x000000010800788c */ /* 0x000fd2000bf05270 */
[----:B------:R-:W-:Y:S05]  /*10e0*/  BRA.U !UP0, `(.L_x_32) ;  /* 0x0000000508cc7547 */ /* 0x000fea000b800000 */
[----:B------:R-:W0:Y:S02]  /*10f0*/  LDC.64 R26, c[0x0][0x398] ;  /* 0x0000e600ff1a7b82 */ /* 0x000e240000000a00 */
[----:B0-----:R-:W-:-:S05]  /*1100*/  IMAD.WIDE.U32 R26, R9, 0x1c, R26 ;  /* 0x0000001c091a7825 */ /* 0x001fca00078e001a */
[----:B------:R-:W2:Y:S04]  /*1110*/  LDG.E R3, desc[UR10][R26.64+0x10] ;  /* 0x0000100a1a037981 */ /* 0x000ea8000c1e1900 */
[----:B------:R-:W3:Y:S04]  /*1120*/  LDG.E R0, desc[UR10][R26.64+0x14] ;  /* 0x0000140a1a007981 */ /* 0x000ee8000c1e1900 */
[----:B------:R-:W4:Y:S04]  /*1130*/  LDG.E R4, desc[UR10][R26.64+0xc] ;  /* 0x00000c0a1a047981 */ /* 0x000f28000c1e1900 */
[----:B------:R0:W5:Y:S04]  /*1140*/  LDG.E R20, desc[UR10][R26.64] ;  /* 0x0000000a1a147981 */ /* 0x000168000c1e1900 */
[----:B------:R0:W5:Y:S04]  /*1150*/  LDG.E R17, desc[UR10][R26.64+0x4] ;  /* 0x0000040a1a117981 */ /* 0x000168000c1e1900 */
[----:B------:R0:W5:Y:S01]  /*1160*/  LDG.E R16, desc[UR10][R26.64+0x8] ;  /* 0x0000080a1a107981 */ /* 0x000162000c1e1900 */
[----:B------:R-:W-:Y:S01]  /*1170*/  BSSY.RECONVERGENT B2, `(.L_x_33) ;  /* 0x000002c000027945 */ /* 0x000fe20003800200 */
[----:B------:R-:W-:-:S02]  /*1180*/  HFMA2 R15, -RZ, RZ, -36.65625, 4.5359134674072265625e-05 ;  /* 0xd09502f9ff0f7431 */ /* 0x000fc400000001ff */
        /* <DEDUP_REMOVED lines=21> */
.L_x_36:
[----:B------:R-:W-:Y:S01]  /*12e0*/  FMUL.FTZ R3, R14, R13 ;  /* 0x0000000d0e037220 */ /* 0x000fe20000410000 */
[----:B------:R-:W-:-:S03]  /*12f0*/  FMUL.FTZ R13, R13, 0.5 ;  /* 0x3f0000000d0d7820 */ /* 0x000fc60000410000 */
[----:B------:R-:W-:-:S04]  /*1300*/  FFMA R0, -R3, R3, R14 ;  /* 0x0000000303007223 */ /* 0x000fc8000000010e */
[----:B------:R-:W-:-:S07]  /*1310*/  FFMA R3, R0, R13, R3 ;  /* 0x0000000d00037223 */ /* 0x000fce0000000003 */
.L_x_37:
[----:B------:R-:W-:Y:S05]  /*1320*/  BSYNC.RECONVERGENT B0 ;  /* 0x0000000000007941 */ /* 0x000fea0003800200 */
.L_x_35:
        /* <DEDUP_REMOVED lines=13> */
.L_x_39:
[----:B------:R-:W-:Y:S05]  /*1400*/  BSYNC.RECONVERGENT B3 ;  /* 0x0000000000037941 */ /* 0x000fea0003800200 */
.L_x_38:
[----:B-----5:R-:W-:Y:S01]  /*1410*/  FADD R15, R2, R3 ;  /* 0x00000003020f7221 */ /* 0x020fe20000000000 */
[----:B------:R-:W-:-:S07]  /*1420*/  MOV R13, R0 ;  /* 0x00000000000d7202 */ /* 0x000fce0000000f00 */
.L_x_34:
[----:B------:R-:W-:Y:S05]  /*1430*/  BSYNC.RECONVERGENT B2 ;  /* 0x0000000000027941 */ /* 0x000fea0003800200 */
.L_x_33:
        /* <DEDUP_REMOVED lines=34> */
.L_x_43:
[----:B------:R-:W-:Y:S01]  /*1660*/  FMUL.FTZ R17, R14, R13 ;  /* 0x0000000d0e117220 */ /* 0x000fe20000410000 */
[----:B------:R-:W-:-:S03]  /*1670*/  FMUL.FTZ R13, R13, 0.5 ;  /* 0x3f0000000d0d7820 */ /* 0x000fc60000410000 */
[----:B------:R-:W-:-:S04]  /*1680*/  FFMA R0, -R17, R17, R14 ;  /* 0x0000001111007223 */ /* 0x000fc8000000010e */
[----:B------:R-:W-:-:S07]  /*1690*/  FFMA R17, R0, R13, R17 ;  /* 0x0000000d00117223 */ /* 0x000fce0000000011 */
.L_x_44:
[----:B------:R-:W-:Y:S05]  /*16a0*/  BSYNC.RECONVERGENT B0 ;  /* 0x0000000000007941 */ /* 0x000fea0003800200 */
.L_x_42:
        /* <DEDUP_REMOVED lines=13> */
.L_x_46:
[----:B------:R-:W-:Y:S05]  /*1780*/  BSYNC.RECONVERGENT B3 ;  /* 0x0000000000037941 */ /* 0x000fea0003800200 */
.L_x_45:
[----:B-----5:R-:W-:Y:S01]  /*1790*/  FADD R17, R26, R17 ;  /* 0x000000111a117221 */ /* 0x020fe20000000000 */
[----:B------:R-:W-:-:S07]  /*17a0*/  MOV R13, R0 ;  /* 0x00000000000d7202 */ /* 0x000fce0000000f00 */
.L_x_41:
[----:B------:R-:W-:Y:S05]  /*17b0*/  BSYNC.RECONVERGENT B2 ;  /* 0x0000000000027941 */ /* 0x000fea0003800200 */
.L_x_40:
[----:B------:R-:W-:Y:S02]  /*17c0*/  FSETP.GT.AND P0, PT, R17, R10, PT ;  /* 0x0000000a1100720b */ /* 0x000fe40003f04000 */
[----:B------:R-:W-:-:S11]  /*17d0*/  IADD3 R9, PT, PT, R9, 0x2, RZ ;  /* 0x0000000209097810 */ /* 0x000fd60007ffe0ff */
[C---:B------:R-:W-:Y:S01]  /*17e0*/  @P0 FMUL R7, R13.reuse, R4 ;  /* 0x000000040d070220 */ /* 0x040fe20000400000 */
[C---:B------:R-:W-:Y:S01]  /*17f0*/  @P0 FMUL R8, R13.reuse, R2 ;  /* 0x000000020d080220 */ /* 0x040fe20000400000 */
[----:B------:R-:W-:Y:S01]  /*1800*/  @P0 FMUL R11, R13, R3 ;  /* 0x000000030d0b0220 */ /* 0x000fe20000400000 */
[----:B------:R-:W-:-:S07]  /*1810*/  @P0 MOV R10, R17 ;  /* 0x00000011000a0202 */ /* 0x000fce0000000f00 */
.L_x_32:
[----:B------:R-:W0:Y:S02]  /*1820*/  LDCU UR4, c[0x3][URZ] ;  /* 0x00c00000ff0477ac */ /* 0x000e240008000800 */
[----:B0-----:R-:W-:-:S04]  /*1830*/  ULOP3.LUT UR4, UR4, 0x1, URZ, 0xc0, !UPT ;  /* 0x0000000104047892 */ /* 0x001fc8000f8ec0ff */
[----:B------:R-:W-:-:S09]  /*1840*/  UISETP.NE.U32.AND UP0, UPT, UR4, 0x1, UPT ;  /* 0x000000010400788c */ /* 0x000fd2000bf05070 */
[----:B------:R-:W-:Y:S05]  /*1850*/  BRA.U UP0, `(.L_x_31) ;  /* 0x0000000100e07547 */ /* 0x000fea000b800000 */
        /* <DEDUP_REMOVED lines=9> */
[----:B--2---:R-:W-:Y:S01]  /*18f0*/  FADD R9, R6, -R9 ;  /* 0x8000000906097221 */ /* 0x004fe20000000000 */
[----:B---3--:R-:W-:-:S03]  /*1900*/  FADD R0, R5, -R0 ;  /* 0x8000000005007221 */ /* 0x008fc60000000000 */
[----:B------:R-:W-:Y:S01]  /*1910*/  FMUL R9, R9, R9 ;  /* 0x0000000909097220 */ /* 0x000fe20000400000 */
[----:B------:R-:W-:Y:S02]  /*1920*/  HFMA2 R5, -RZ, RZ, -36.65625, 4.5359134674072265625e-05 ;  /* 0xd09502f9ff057431 */ /* 0x000fe400000001ff */
        /* <DEDUP_REMOVED lines=17> */
.L_x_50:
[----:B------:R-:W-:Y:S01]  /*1a40*/  FMUL.FTZ R6, R13, R16 ;  /* 0x000000100d067220 */ /* 0x000fe20000410000 */
[----:B------:R-:W-:-:S03]  /*1a50*/  FMUL.FTZ R0, R16, 0.5 ;  /* 0x3f00000010007820 */ /* 0x000fc60000410000 */
[----:B------:R-:W-:-:S04]  /*1a60*/  FFMA R9, -R6, R6, R13 ;  /* 0x0000000606097223 */ /* 0x000fc8000000010d */
[----:B------:R-:W-:-:S07]  /*1a70*/  FFMA R6, R9, R0, R6 ;  /* 0x0000000009067223 */ /* 0x000fce0000000006 */
.L_x_51:
[----:B------:R-:W-:Y:S05]  /*1a80*/  BSYNC.RECONVERGENT B0 ;  /* 0x0000000000007941 */ /* 0x000fea0003800200 */
.L_x_49:
        /* <DEDUP_REMOVED lines=13> */
.L_x_53:
[----:B------:R-:W-:Y:S05]  /*1b60*/  BSYNC.RECONVERGENT B3 ;  /* 0x0000000000037941 */ /* 0x000fea0003800200 */
.L_x_52:
[----:B-----5:R-:W-:Y:S01]  /*1b70*/  FADD R5, R5, R6 ;  /* 0x0000000605057221 */ /* 0x020fe20000000000 */
[----:B------:R-:W-:-:S07]  /*1b80*/  MOV R13, R0 ;  /* 0x00000000000d7202 */ /* 0x000fce0000000f00 */
.L_x_48:
[----:B------:R-:W-:Y:S05]  /*1b90*/  BSYNC.RECONVERGENT B2 ;  /* 0x0000000000027941 */ /* 0x000fea0003800200 */
.L_x_47:
[----:B------:R-:W-:-:S13]  /*1ba0*/  FSETP.GT.AND P0, PT, R5, R10, PT ;  /* 0x0000000a0500720b */ /* 0x000fda0003f04000 */
[-C--:B-----5:R-:W-:Y:S01]  /*1bb0*/  @P0 FMUL R7, R4, R13.reuse ;  /* 0x0000000d04070220 */ /* 0x0a0fe20000400000 */
[-C--:B------:R-:W-:Y:S01]  /*1bc0*/  @P0 FMUL R8, R2, R13.reuse ;  /* 0x0000000d02080220 */ /* 0x080fe20000400000 */
[----:B------:R-:W-:-:S07]  /*1bd0*/  @P0 FMUL R11, R3, R13 ;  /* 0x0000000d030b0220 */ /* 0x000fce0000400000 */
.L_x_31:
[----:B------:R-:W-:Y:S01]  /*1be0*/  FMUL R7, R7, 255 ;  /* 0x437f000007077820 */ /* 0x000fe20000400000 */
[----:B------:R-:W-:Y:S01]  /*1bf0*/  FMUL R8, R8, 255 ;  /* 0x437f000008087820 */ /* 0x000fe20000400000 */
[----:B------:R-:W-:-:S07]  /*1c00*/  FMUL R11, R11, 255 ;  /* 0x437f00000b0b7820 */ /* 0x000fce0000400000 */
.L_x_0:
[----:B------:R-:W0:Y:S01]  /*1c10*/  LDC.64 R2, c[0x0][0x380] ;  /* 0x0000e000ff027b82 */ /* 0x000e220000000a00 */
[----:B------:R-:W-:Y:S01]  /*1c20*/  F2I.TRUNC.NTZ R7, R7 ;  /* 0x0000000700077305 */ /* 0x000fe2000020f100 */
[----:B------:R-:W-:Y:S02]  /*1c30*/  UMOV UR4, 0x3340 ;  /* 0x0000334000047882 */ /* 0x000fe40000000000 */
[----:B------:R-:W-:-:S05]  /*1c40*/  MOV R4, UR4 ;  /* 0x0000000400047c02 */ /* 0x000fca0008000f00 */
[----:B------:R-:W1:Y:S08]  /*1c50*/  F2I.TRUNC.NTZ R8, R8 ;  /* 0x0000000800087305 */ /* 0x000e70000020f100 */
[----:B------:R-:W2:Y:S01]  /*1c60*/  F2I.TRUNC.NTZ R11, R11 ;  /* 0x0000000b000b7305 */ /* 0x000ea2000020f100 */
[----:B-1----:R-:W-:Y:S01]  /*1c70*/  PRMT R0, R7, 0x3340, R8 ;  /* 0x0000334007007816 */ /* 0x002fe20000000008 */
[----:B0-----:R-:W-:Y:S01]  /*1c80*/  IMAD.WIDE R12, R12, 0x4, R2 ;  /* 0x000000040c0c7825 */ /* 0x001fe200078e0202 */
[----:B--2---:R-:W-:-:S04]  /*1c90*/  PRMT R5, R11, R4, 0xffff ;  /* 0x0000ffff0b057416 */ /* 0x004fc80000000004 */
[----:B------:R-:W-:-:S05]  /*1ca0*/  PRMT R5, R0, 0x5410, R5 ;  /* 0x0000541000057816 */ /* 0x000fca0000000005 */
[----:B------:R-:W-:Y:S01]  /*1cb0*/  STG.E desc[UR10][R12.64], R5 ;  /* 0x000000050c007986 */ /* 0x000fe2000c10190a */
[----:B------:R-:W-:Y:S05]  /*1cc0*/  EXIT ;  /* 0x000000000000794d */ /* 0x000fea0003800000 */
        .weak           $__internal_0_$__cuda_sm20_sqrt_rn_f32_slowpath
        .type           $__internal_0_$__cuda_sm20_sqrt_rn_f32_slowpath,@function
        .size           $__internal_0_$__cuda_sm20_sqrt_rn_f32_slowpath,($__internal_1_$__cuda_sm3x_div_rn_noftz_f32_slowpath - $__internal_0_$__cuda_sm20_sqrt_rn_f32_slowpath)
$__internal_0_$__cuda_sm20_sqrt_rn_f32_slowpath:
[----:B------:R-:W-:-:S13]  /*1cd0*/  LOP3.LUT P0, RZ, R13, 0x7fffffff, RZ, 0xc0, !PT ;  /* 0x7fffffff0dff7812 */ /* 0x000fda000780c0ff */
[----:B------:R-:W-:Y:S01]  /*1ce0*/  @!P0 MOV R23, R13 ;  /* 0x0000000d00178202 */ /* 0x000fe20000000f00 */
[----:B------:R-:W-:Y:S06]  /*1cf0*/  @!P0 BRA `(.L_x_54) ;  /* 0x0000000000408947 */ /* 0x000fec0003800000 */
[----:B------:R-:W-:-:S13]  /*1d00*/  FSETP.GEU.FTZ.AND P0, PT, R13, RZ, PT ;  /* 0x000000ff0d00720b */ /* 0x000fda0003f1e000 */
[----:B------:R-:W-:Y:S01]  /*1d10*/  @!P0 MOV R23, 0x7fffffff ;  /* 0x7fffffff00178802 */ /* 0x000fe20000000f00 */
[----:B------:R-:W-:Y:S06]  /*1d20*/  @!P0 BRA `(.L_x_54) ;  /* 0x0000000000348947 */ /* 0x000fec0003800000 */
[----:B------:R-:W-:-:S13]  /*1d30*/  FSETP.GTU.FTZ.AND P0, PT, |R13|, +INF , PT ;  /* 0x7f8000000d00780b */ /* 0x000fda0003f1c200 */
[----:B------:R-:W-:Y:S01]  /*1d40*/  @P0 FADD.FTZ R23, R13, 1 ;  /* 0x3f8000000d170421 */ /* 0x000fe20000010000 */
[----:B------:R-:W-:Y:S06]  /*1d50*/  @P0 BRA `(.L_x_54) ;  /* 0x0000000000280947 */ /* 0x000fec0003800000 */
[----:B------:R-:W-:-:S13]  /*1d60*/  FSETP.NEU.FTZ.AND P0, PT, |R13|, +INF , PT ;  /* 0x7f8000000d00780b */ /* 0x000fda0003f1d200 */
[----:B------:R-:W-:Y:S01]  /*1d70*/  @P0 FFMA R19, R13, 1.84467440737095516160e+19, RZ ;  /* 0x5f8000000d130823 */ /* 0x000fe200000000ff */
[----:B------:R-:W-:-:S03]  /*1d80*/  @!P0 MOV R23, R13 ;  /* 0x0000000d00178202 */ /* 0x000fc60000000f00 */
[----:B------:R-:W0:Y:S02]  /*1d90*/  @P0 MUFU.RSQ R14, R19 ;  /* 0x00000013000e0308 */ /* 0x000e240000001400 */
[----:B0-----:R-:W-:Y:S01]  /*1da0*/  @P0 FMUL.FTZ R18, R19, R14 ;  /* 0x0000000e13120220 */ /* 0x001fe20000410000 */
[----:B------:R-:W-:-:S03]  /*1db0*/  @P0 FMUL.FTZ R14, R14, 0.5 ;  /* 0x3f0000000e0e0820 */ /* 0x000fc60000410000 */
[----:B------:R-:W-:-:S04]  /*1dc0*/  @P0 FADD.FTZ R15, -R18, -RZ ;  /* 0x800000ff120f0221 */ /* 0x000fc80000010100 */
[----:B------:R-:W-:-:S04]  /*1dd0*/  @P0 FFMA R15, R18, R15, R19 ;  /* 0x0000000f120f0223 */ /* 0x000fc80000000013 */
[----:B------:R-:W-:-:S04]  /*1de0*/  @P0 FFMA R14, R15, R14, R18 ;  /* 0x0000000e0f0e0223 */ /* 0x000fc80000000012 */
[----:B------:R-:W-:-:S07]  /*1df0*/  @P0 FMUL.FTZ R23, R14, 2.3283064365386962891e-10 ;  /* 0x2f8000000e170820 */ /* 0x000fce0000410000 */
.L_x_54:
[----:B------:R-:W-:Y:S01]  /*1e00*/  HFMA2 R15, -RZ, RZ, 0, 0 ;  /* 0x00000000ff0f7431 */ /* 0x000fe200000001ff */
[----:B------:R-:W-:-:S04]  /*1e10*/  MOV R14, R0 ;  /* 0x00000000000e7202 */ /* 0x000fc80000000f00 */
[----:B------:R-:W-:Y:S05]  /*1e20*/  RET.REL.NODEC R14 `(_Z8RayTraceIL10AccessType2EEvP6uchar412SphereBundle) ;  /* 0xffffffe00e747950 */ /* 0x000fea0003c3ffff */
        .weak           $__internal_1_$__cuda_sm3x_div_rn_noftz_f32_slowpath
        .type           $__internal_1_$__cuda_sm3x_div_rn_noftz_f32_slowpath,@function
        .size           $__internal_1_$__cuda_sm3x_div_rn_noftz_f32_slowpath,(.L_x_188 - $__internal_1_$__cuda_sm3x_div_rn_noftz_f32_slowpath)
$__internal_1_$__cuda_sm3x_div_rn_noftz_f32_slowpath:
[----:B------:R-:W-:Y:S01]  /*1e30*/  SHF.R.U32.HI R13, RZ, 0x17, R23 ;  /* 0x00000017ff0d7819 */ /* 0x000fe20000011617 */
[----:B------:R-:W-:Y:S01]  /*1e40*/  BSSY.RECONVERGENT B0, `(.L_x_55) ;  /* 0x0000062000007945 */ /* 0x000fe20003800200 */
[----:B------:R-:W-:Y:S02]  /*1e50*/  SHF.R.U32.HI R18, RZ, 0x17, R25 ;  /* 0x00000017ff127819 */ /* 0x000fe40000011619 */
[----:B------:R-:W-:Y:S02]  /*1e60*/  LOP3.LUT R13, R13, 0xff, RZ, 0xc0, !PT ;  /* 0x000000ff0d0d7812 */ /* 0x000fe400078ec0ff */
[----:B------:R-:W-:Y:S02]  /*1e70*/  LOP3.LUT R18, R18, 0xff, RZ, 0xc0, !PT ;  /* 0x000000ff12127812 */ /* 0x000fe400078ec0ff */
[----:B------:R-:W-:Y:S02]  /*1e80*/  IADD3 R0, PT, PT, R13, -0x1, RZ ;  /* 0xffffffff0d007810 */ /* 0x000fe40007ffe0ff */
[----:B------:R-:W-:-:S02]  /*1e90*/  IADD3 R19, PT, PT, R18, -0x1, RZ ;  /* 0xffffffff12137810 */ /* 0x000fc40007ffe0ff */
[----:B------:R-:W-:-:S04]  /*1ea0*/  ISETP.GT.U32.AND P0, PT, R0, 0xfd, PT ;  /* 0x000000fd0000780c */ /* 0x000fc80003f04070 */
[----:B------:R-:W-:-:S13]  /*1eb0*/  ISETP.GT.U32.OR P0, PT, R19, 0xfd, P0 ;  /* 0x000000fd1300780c */ /* 0x000fda0000704470 */
[----:B------:R-:W-:Y:S01]  /*1ec0*/  @!P0 MOV R15, RZ ;  /* 0x000000ff000f8202 */ /* 0x000fe20000000f00 */
[----:B------:R-:W-:Y:S06]  /*1ed0*/  @!P0 BRA `(.L_x_56) ;  /* 0x00000000005c8947 */ /* 0x000fec0003800000 */
[----:B------:R-:W-:Y:S02]  /*1ee0*/  FSETP.GTU.FTZ.AND P0, PT, |R25|, +INF , PT ;  /* 0x7f8000001900780b */ /* 0x000fe40003f1c200 */
[----:B------:R-:W-:-:S04]  /*1ef0*/  FSETP.GTU.FTZ.AND P1, PT, |R23|, +INF , PT ;  /* 0x7f8000001700780b */ /* 0x000fc80003f3c200 */
[----:B------:R-:W-:-:S13]  /*1f00*/  PLOP3.LUT P0, PT, P0, P1, PT, 0xf8, 0x8f ;  /* 0x00000000008f781c */ /* 0x000fda0000703f70 */
[----:B------:R-:W-:Y:S05]  /*1f10*/  @P0 BRA `(.L_x_57) ;  /* 0x00000004004c0947 */ /* 0x000fea0003800000 */
[----:B------:R-:W-:-:S13]  /*1f20*/  LOP3.LUT P0, RZ, R23, 0x7fffffff, R25, 0xc8, !PT ;  /* 0x7fffffff17ff7812 */ /* 0x000fda000780c819 */
[----:B------:R-:W-:Y:S05]  /*1f30*/  @!P0 BRA `(.L_x_58) ;  /* 0x00000004003c8947 */ /* 0x000fea0003800000 */
[----:B------:R-:W-:Y:S02]  /*1f40*/  FSETP.NEU.FTZ.AND P2, PT, |R25|, +INF , PT ;  /* 0x7f8000001900780b */ /* 0x000fe40003f5d200 */
[----:B------:R-:W-:Y:S02]  /*1f50*/  FSETP.NEU.FTZ.AND P1, PT, |R23|, +INF , PT ;  /* 0x7f8000001700780b */ /* 0x000fe40003f3d200 */
[----:B------:R-:W-:-:S11]  /*1f60*/  FSETP.NEU.FTZ.AND P0, PT, |R25|, +INF , PT ;  /* 0x7f8000001900780b */ /* 0x000fd60003f1d200 */
[----:B------:R-:W-:Y:S05]  /*1f70*/  @!P1 BRA !P2, `(.L_x_58) ;  /* 0x00000004002c9947 */ /* 0x000fea0005000000 */
[----:B------:R-:W-:-:S04]  /*1f80*/  LOP3.LUT P2, RZ, R25, 0x7fffffff, RZ, 0xc0, !PT ;  /* 0x7fffffff19ff7812 */ /* 0x000fc8000784c0ff */
[----:B------:R-:W-:-:S13]  /*1f90*/  PLOP3.LUT P1, PT, P1, P2, PT, 0x2f, 0xf2 ;  /* 0x0000000000f2781c */ /* 0x000fda0000f24577 */
[----:B------:R-:W-:Y:S05]  /*1fa0*/  @P1 BRA `(.L_x_59) ;  /* 0x0000000400181947 */ /* 0x000fea0003800000 */
[----:B------:R-:W-:-:S04]  /*1fb0*/  LOP3.LUT P1, RZ, R23, 0x7fffffff, RZ, 0xc0, !PT ;  /* 0x7fffffff17ff7812 */ /* 0x000fc8000782c0ff */
[----:B------:R-:W-:-:S13]  /*1fc0*/  PLOP3.LUT P0, PT, P0, P1, PT, 0x2f, 0xf2 ;  /* 0x0000000000f2781c */ /* 0x000fda0000702577 */
[----:B------:R-:W-:Y:S05]  /*1fd0*/  @P0 BRA `(.L_x_60) ;  /* 0x0000000400000947 */ /* 0x000fea0003800000 */
[----:B------:R-:W-:Y:S02]  /*1fe0*/  ISETP.GE.AND P0, PT, R19, RZ, PT ;  /* 0x000000ff1300720c */ /* 0x000fe40003f06270 */
[----:B------:R-:W-:-:S11]  /*1ff0*/  ISETP.GE.AND P1, PT, R0, RZ, PT ;  /* 0x000000ff0000720c */ /* 0x000fd60003f26270 */
[----:B------:R-:W-:Y:S01]  /*2000*/  @P0 MOV R15, RZ ;  /* 0x000000ff000f0202 */ /* 0x000fe20000000f00 */
[----:B------:R-:W-:Y:S01]  /*2010*/  @!P0 FFMA R25, R25, 1.84467440737095516160e+19, RZ ;  /* 0x5f80000019198823 */ /* 0x000fe200000000ff */
[----:B------:R-:W-:Y:S01]  /*2020*/  @!P0 MOV R15, 0xffffffc0 ;  /* 0xffffffc0000f8802 */ /* 0x000fe20000000f00 */
[----:B------:R-:W-:-:S03]  /*2030*/  @!P1 FFMA R23, R23, 1.84467440737095516160e+19, RZ ;  /* 0x5f80000017179823 */ /* 0x000fc600000000ff */
[----:B------:R-:W-:-:S07]  /*2040*/  @!P1 IADD3 R15, PT, PT, R15, 0x40, RZ ;  /* 0x000000400f0f9810 */ /* 0x000fce0007ffe0ff */
.L_x_56:
[----:B------:R-:W-:Y:S01]  /*2050*/  LEA R28, R13, 0xc0800000, 0x17 ;  /* 0xc08000000d1c7811 */ /* 0x000fe200078eb8ff */
[----:B------:R-:W-:Y:S01]  /*2060*/  BSSY.RECONVERGENT B1, `(.L_x_61) ;  /* 0x0000036000017945 */ /* 0x000fe20003800200 */
[----:B------:R-:W-:Y:S02]  /*2070*/  IADD3 R18, PT, PT, R18, -0x7f, RZ ;  /* 0xffffff8112127810 */ /* 0x000fe40007ffe0ff */
[----:B------:R-:W-:-:S03]  /*2080*/  IADD3 R28, PT, PT, -R28, R23, RZ ;  /* 0x000000171c1c7210 */ /* 0x000fc60007ffe1ff */
[----:B------:R-:W-:Y:S01]  /*2090*/  IMAD R0, R18, -0x800000, R25 ;  /* 0xff80000012007824 */ /* 0x000fe200078e0219 */
[----:B------:R-:W0:Y:S01]  /*20a0*/  MUFU.RCP R24, R28 ;  /* 0x0000001c00187308 */ /* 0x000e220000001000 */
[----:B------:R-:W-:Y:S01]  /*20b0*/  FADD.FTZ R19, -R28, -RZ ;  /* 0x800000ff1c137221 */ /* 0x000fe20000010100 */
[----:B------:R-:W-:-:S04]  /*20c0*/  IADD3 R18, PT, PT, R18, 0x7f, -R13 ;  /* 0x0000007f12127810 */ /* 0x000fc80007ffe80d */
[----:B------:R-:W-:Y:S01]  /*20d0*/  IADD3 R15, PT, PT, R18, R15, RZ ;  /* 0x0000000f120f7210 */ /* 0x000fe20007ffe0ff */
[----:B0-----:R-:W-:-:S04]  /*20e0*/  FFMA R23, R24, R19, 1 ;  /* 0x3f80000018177423 */ /* 0x001fc80000000013 */
[----:B------:R-:W-:-:S04]  /*20f0*/  FFMA R23, R24, R23, R24 ;  /* 0x0000001718177223 */ /* 0x000fc80000000018 */
[----:B------:R-:W-:-:S04]  /*2100*/  FFMA R24, R0, R23, RZ ;  /* 0x0000001700187223 */ /* 0x000fc800000000ff */
[----:B------:R-:W-:-:S04]  /*2110*/  FFMA R25, R19, R24, R0 ;  /* 0x0000001813197223 */ /* 0x000fc80000000000 */
[----:B------:R-:W-:-:S04]  /*2120*/  FFMA R24, R23, R25, R24 ;  /* 0x0000001917187223 */ /* 0x000fc80000000018 */
[----:B------:R-:W-:-:S04]  /*2130*/  FFMA R19, R19, R24, R0 ;  /* 0x0000001813137223 */ /* 0x000fc80000000000 */
[----:B------:R-:W-:-:S05]  /*2140*/  FFMA R0, R23, R19, R24 ;  /* 0x0000001317007223 */ /* 0x000fca0000000018 */
[----:B------:R-:W-:-:S04]  /*2150*/  SHF.R.U32.HI R13, RZ, 0x17, R0 ;  /* 0x00000017ff0d7819 */ /* 0x000fc80000011600 */
[----:B------:R-:W-:-:S04]  /*2160*/  LOP3.LUT R18, R13, 0xff, RZ, 0xc0, !PT ;  /* 0x000000ff0d127812 */ /* 0x000fc800078ec0ff */
[----:B------:R-:W-:-:S04]  /*2170*/  IADD3 R13, PT, PT, R18, R15, RZ ;  /* 0x0000000f120d7210 */ /* 0x000fc80007ffe0ff */
[----:B------:R-:W-:-:S04]  /*2180*/  IADD3 R18, PT, PT, R13, -0x1, RZ ;  /* 0xffffffff0d127810 */ /* 0x000fc80007ffe0ff */
[----:B------:R-:W-:-:S13]  /*2190*/  ISETP.GE.U32.AND P0, PT, R18, 0xfe, PT ;  /* 0x000000fe1200780c */ /* 0x000fda0003f06070 */
[----:B------:R-:W-:Y:S05]  /*21a0*/  @!P0 BRA `(.L_x_62) ;  /* 0x0000000000808947 */ /* 0x000fea0003800000 */
[----:B------:R-:W-:-:S13]  /*21b0*/  ISETP.GT.AND P0, PT, R13, 0xfe, PT ;  /* 0x000000fe0d00780c */ /* 0x000fda0003f04270 */
[----:B------:R-:W-:Y:S05]  /*21c0*/  @P0 BRA `(.L_x_63) ;  /* 0x00000000006c0947 */ /* 0x000fea0003800000 */
[----:B------:R-:W-:-:S13]  /*21d0*/  ISETP.GE.AND P0, PT, R13, 0x1, PT ;  /* 0x000000010d00780c */ /* 0x000fda0003f06270 */
[----:B------:R-:W-:Y:S05]  /*21e0*/  @P0 BRA `(.L_x_64) ;  /* 0x0000000000740947 */ /* 0x000fea0003800000 */
[----:B------:R-:W-:Y:S02]  /*21f0*/  ISETP.GE.AND P0, PT, R13, -0x18, PT ;  /* 0xffffffe80d00780c */ /* 0x000fe40003f06270 */
[----:B------:R-:W-:-:S11]  /*2200*/  LOP3.LUT R0, R0, 0x80000000, RZ, 0xc0, !PT ;  /* 0x8000000000007812 */ /* 0x000fd600078ec0ff */
[----:B------:R-:W-:Y:S05]  /*2210*/  @!P0 BRA `(.L_x_64) ;  /* 0x0000000000688947 */ /* 0x000fea0003800000 */
[CCC-:B------:R-:W-:Y:S01]  /*2220*/  FFMA.RZ R15, R23.reuse, R19.reuse, R24.reuse ;  /* 0x00000013170f7223 */ /* 0x1c0fe2000000c018 */
[CCC-:B------:R-:W-:Y:S01]  /*2230*/  FFMA.RP R18, R23.reuse, R19.reuse, R24.reuse ;  /* 0x0000001317127223 */ /* 0x1c0fe20000008018 */
[----:B------:R-:W-:Y:S01]  /*2240*/  FFMA.RM R23, R23, R19, R24 ;  /* 0x0000001317177223 */ /* 0x000fe20000004018 */
[----:B------:R-:W-:Y:S02]  /*2250*/  IADD3 R19, PT, PT, R13, 0x20, RZ ;  /* 0x000000200d137810 */ /* 0x000fe40007ffe0ff */
[----:B------:R-:W-:Y:S02]  /*2260*/  LOP3.LUT R15, R15, 0x7fffff, RZ, 0xc0, !PT ;  /* 0x007fffff0f0f7812 */ /* 0x000fe400078ec0ff */
[----:B------:R-:W-:Y:S02]  /*2270*/  ISETP.NE.AND P2, PT, R13, RZ, PT ;  /* 0x000000ff0d00720c */ /* 0x000fe40003f45270 */
[----:B------:R-:W-:Y:S02]  /*2280*/  LOP3.LUT R24, R15, 0x800000, RZ, 0xfc, !PT ;  /* 0x008000000f187812 */ /* 0x000fe400078efcff */
[----:B------:R-:W-:-:S02]  /*2290*/  ISETP.NE.AND P1, PT, R13, RZ, PT ;  /* 0x000000ff0d00720c */ /* 0x000fc40003f25270 */
[----:B------:R-:W-:Y:S02]  /*22a0*/  IADD3 R13, PT, PT, -R13, RZ, RZ ;  /* 0x000000ff0d0d7210 */ /* 0x000fe40007ffe1ff */
[----:B------:R-:W-:Y:S02]  /*22b0*/  SHF.L.U32 R19, R24, R19, RZ ;  /* 0x0000001318137219 */ /* 0x000fe400000006ff */
[----:B------:R-:W-:Y:S02]  /*22c0*/  FSETP.NEU.FTZ.AND P0, PT, R18, R23, PT ;  /* 0x000000171200720b */ /* 0x000fe40003f1d000 */
[----:B------:R-:W-:Y:S02]  /*22d0*/  SEL R13, R13, RZ, P2 ;  /* 0x000000ff0d0d7207 */ /* 0x000fe40001000000 */
[----:B------:R-:W-:Y:S02]  /*22e0*/  ISETP.NE.AND P1, PT, R19, RZ, P1 ;  /* 0x000000ff1300720c */ /* 0x000fe40000f25270 */
[----:B------:R-:W-:-:S02]  /*22f0*/  SHF.R.U32.HI R24, RZ, R13, R24 ;  /* 0x0000000dff187219 */ /* 0x000fc40000011618 */
[----:B------:R-:W-:Y:S02]  /*2300*/  PLOP3.LUT P0, PT, P0, P1, PT, 0xf8, 0x8f ;  /* 0x00000000008f781c */ /* 0x000fe40000703f70 */
[----:B------:R-:W-:Y:S02]  /*2310*/  SHF.R.U32.HI R15, RZ, 0x1, R24 ;  /* 0x00000001ff0f7819 */ /* 0x000fe40000011618 */
[----:B------:R-:W-:-:S04]  /*2320*/  SEL R18, RZ, 0x1, !P0 ;  /* 0x00000001ff127807 */ /* 0x000fc80004000000 */
[----:B------:R-:W-:-:S04]  /*2330*/  LOP3.LUT R13, R18, 0x1, R15, 0xf8, !PT ;  /* 0x00000001120d7812 */ /* 0x000fc800078ef80f */
[----:B------:R-:W-:-:S04]  /*2340*/  LOP3.LUT R24, R13, R24, RZ, 0xc0, !PT ;  /* 0x000000180d187212 */ /* 0x000fc800078ec0ff */
[----:B------:R-:W-:-:S04]  /*2350*/  IADD3 R15, PT, PT, R15, R24, RZ ;  /* 0x000000180f0f7210 */ /* 0x000fc80007ffe0ff */
[----:B------:R-:W-:Y:S01]  /*2360*/  LOP3.LUT R0, R15, R0, RZ, 0xfc, !PT ;  /* 0x000000000f007212 */ /* 0x000fe200078efcff */
[----:B------:R-:W-:Y:S06]  /*2370*/  BRA `(.L_x_64) ;  /* 0x0000000000107947 */ /* 0x000fec0003800000 */
.L_x_63:
[----:B------:R-:W-:-:S04]  /*2380*/  LOP3.LUT R0, R0, 0x80000000, RZ, 0xc0, !PT ;  /* 0x8000000000007812 */ /* 0x000fc800078ec0ff */
[----:B------:R-:W-:Y:S01]  /*2390*/  LOP3.LUT R0, R0, 0x7f800000, RZ, 0xfc, !PT ;  /* 0x7f80000000007812 */ /* 0x000fe200078efcff */
[----:B------:R-:W-:Y:S06]  /*23a0*/  BRA `(.L_x_64) ;  /* 0x0000000000047947 */ /* 0x000fec0003800000 */
.L_x_62:
[----:B------:R-:W-:-:S07]  /*23b0*/  LEA R0, R15, R0, 0x17 ;  /* 0x000000000f007211 */ /* 0x000fce00078eb8ff */
.L_x_64:
[----:B------:R-:W-:Y:S05]  /*23c0*/  BSYNC.RECONVERGENT B1 ;  /* 0x0000000000017941 */ /* 0x000fea0003800200 */
.L_x_61:
[----:B------:R-:W-:Y:S05]  /*23d0*/  BRA `(.L_x_65) ;  /* 0x0000000000207947 */ /* 0x000fea0003800000 */
.L_x_60:
[----:B------:R-:W-:-:S04]  /*23e0*/  LOP3.LUT R23, R23, 0x80000000, R25, 0x48, !PT ;  /* 0x8000000017177812 */ /* 0x000fc800078e4819 */
[----:B------:R-:W-:Y:S01]  /*23f0*/  LOP3.LUT R0, R23, 0x7f800000, RZ, 0xfc, !PT ;  /* 0x7f80000017007812 */ /* 0x000fe200078efcff */
[----:B------:R-:W-:Y:S06]  /*2400*/  BRA `(.L_x_65) ;  /* 0x0000000000147947 */ /* 0x000fec0003800000 */
.L_x_59:
[----:B------:R-:W-:Y:S01]  /*2410*/  LOP3.LUT R0, R23, 0x80000000, R25, 0x48, !PT ;  /* 0x8000000017007812 */ /* 0x000fe200078e4819 */
[----:B------:R-:W-:Y:S06]  /*2420*/  BRA `(.L_x_65) ;  /* 0x00000000000c7947 */ /* 0x000fec0003800000 */
.L_x_58:
[----:B------:R-:W0:Y:S01]  /*2430*/  MUFU.RSQ R0, -QNAN ;  /* 0xffc0000000007908 */ /* 0x000e220000001400 */
[----:B------:R-:W-:Y:S05]  /*2440*/  BRA `(.L_x_65) ;  /* 0x0000000000047947 */ /* 0x000fea0003800000 */
.L_x_57:
[----:B------:R-:W-:-:S07]  /*2450*/  FADD.FTZ R0, R25, R23 ;  /* 0x0000001719007221 */ /* 0x000fce0000010000 */
.L_x_65:
[----:B------:R-:W-:Y:S05]  /*2460*/  BSYNC.RECONVERGENT B0 ;  /* 0x0000000000007941 */ /* 0x000fea0003800200 */
.L_x_55:
[----:B------:R-:W-:-:S04]  /*2470*/  HFMA2 R15, -RZ, RZ, 0, 0 ;  /* 0x00000000ff0f7431 */ /* 0x000fc800000001ff */
[----:B0-----:R-:W-:Y:S05]  /*2480*/  RET.REL.NODEC R14 `(_Z8RayTraceIL10AccessType2EEvP6uchar412SphereBundle) ;  /* 0xffffffd80edc7950 */ /* 0x001fea0003c3ffff */
.L_x_66:
[----:B------:R-:W-:-:S00]  /*2490*/  BRA `(.L_x_66) ;  /* 0xfffffffc00fc7947 */ /* 0x000fc0000383ffff */
[----:B------:R-:W-:-:S00]  /*24a0*/  NOP ;  /* 0x0000000000007918 */ /* 0x000fc00000000000 */
        /* <DEDUP_REMOVED lines=13> */
.L_x_188:


//--------------------- .text._Z8RayTraceIL10AccessType1EEvP6uchar412SphereBundle --------------------------
	.section	.text._Z8RayTraceIL10AccessType1EEvP6uchar412SphereBundle,"ax",@progbits
	.align	128
        .global         _Z8RayTraceIL10AccessType1EEvP6uchar412SphereBundle
        .type           _Z8RayTraceIL10AccessType1EEvP6uchar412SphereBundle,@function
        .size           _Z8RayTraceIL10AccessType1EEvP6uchar412SphereBundle,(.L_x_190 - _Z8RayTraceIL10AccessType1EEvP6uchar412SphereBundle)
        .other          _Z8RayTraceIL10AccessType1EEvP6uchar412SphereBundle,@"STO_CUDA_ENTRY STV_DEFAULT"
_Z8RayTraceIL10AccessType1EEvP6uchar412SphereBundle:
.text._Z8RayTraceIL10AccessType1EEvP6uchar412SphereBundle:
[----:B------:R-:W-:Y:S01]  /*0000*/  LDC R1, c[0x0][0x37c] ;  /* 0x0000df00ff017b82 */ /* 0x000fe20000000800 */
[----:B------:R-:W0:Y:S07]  /*0010*/  S2R R3, SR_TID.Y ;  /* 0x0000000000037919 */ /* 0x000e2e0000002200 */
[----:B------:R-:W1:Y:S01]  /*0020*/  LDC R5, c[0x0][0x360] ;  /* 0x0000d800ff057b82 */ /* 0x000e620000000800 */
[----:B------:R-:W2:Y:S01]  /*0030*/  LDCU UR6, c[0x3][URZ] ;  /* 0x00c00000ff0677ac */ /* 0x000ea20008000800 */
[----:B------:R-:W-:Y:S01]  /*0040*/  HFMA2 R11, -RZ, RZ, 0, 0 ;  /* 0x00000000ff0b7431 */ /* 0x000fe200000001ff */
[----:B------:R-:W3:Y:S01]  /*0050*/  S2R R0, SR_TID.X ;  /* 0x0000000000007919 */ /* 0x000ee20000002100 */
[----:B------:R-:W-:Y:S01]  /*0060*/  CS2R R8, SRZ ;  /* 0x0000000000087805 */ /* 0x000fe2000001ff00 */
[----:B------:R-:W4:Y:S03]  /*0070*/  LDCU.64 UR12, c[0x0][0x358] ;  /* 0x00006b00ff0c77ac */ /* 0x000f260008000a00 */
        /* <DEDUP_REMOVED lines=19> */
[----:B------:R-:W-:Y:S01]  /*01b0*/  UMOV UR4, URZ ;  /* 0x000000ff00047c82 */ /* 0x000fe20008000000 */
[----:B------:R-:W-:Y:S06]  /*01c0*/  BRA.U !UP0, `(.L_x_68) ;  /* 0x0000000d08a07547 */ /* 0x000fec000b800000 */
[----:B------:R-:W0:Y:S01]  /*01d0*/  LDCU.64 UR10, c[0x0][0x390] ;  /* 0x00007200ff0a77ac */ /* 0x000e220008000a00 */
[----:B------:R-:W-:Y:S01]  /*01e0*/  HFMA2 R10, -RZ, RZ, -36.65625, 4.5359134674072265625e-05 ;  /* 0xd09502f9ff0a7431 */ /* 0x000fe200000001ff */
[----:B------:R-:W-:Y:S01]  /*01f0*/  MOV R11, RZ ;  /* 0x000000ff000b7202 */ /* 0x000fe20000000f00 */
[----:B------:R-:W-:-:S04]  /*0200*/  ULOP3.LUT UR4, UR6, 0xfffffffc, URZ, 0xc0, !UPT ;  /* 0xfffffffc06047892 */ /* 0x000fc8000f8ec0ff */
[----:B------:R-:W-:Y:S02]  /*0210*/  UIADD3 UR7, UPT, UPT, -UR4, URZ, URZ ;  /* 0x000000ff04077290 */ /* 0x000fe4000fffe1ff */
[----:B0-----:R-:W-:-:S04]  /*0220*/  UIADD3 UR5, UP0, UPT, UR10, 0x6c, URZ ;  /* 0x0000006c0a057890 */ /* 0x001fc8000ff1e0ff */
[----:B------:R-:W-:Y:S02]  /*0230*/  UIADD3.X UR6, UPT, UPT, URZ, UR11, URZ, UP0, !UPT ;  /* 0x0000000bff067290 */ /* 0x000fe400087fe4ff */
[----:B------:R-:W-:-:S04]  /*0240*/  MOV R16, UR5 ;  /* 0x0000000500107c02 */ /* 0x000fc80008000f00 */
[----:B------:R-:W-:-:S07]  /*0250*/  MOV R17, UR6 ;  /* 0x0000000600117c02 */ /* 0x000fce0008000f00 */
.L_x_97:
[----:B------:R-:W2:Y:S04]  /*0260*/  LDG.E.CONSTANT R0, desc[UR12][R16.64+-0x5c] ;  /* 0xffffa40c10007981 */ /* 0x000ea8000c1e9900 */
[----:B------:R-:W3:Y:S04]  /*0270*/  LDG.E.CONSTANT R15, desc[UR12][R16.64+-0x58] ;  /* 0xffffa80c100f7981 */ /* 0x000ee8000c1e9900 */
[----:B------:R-:W4:Y:S04]  /*0280*/  LDG.E.CONSTANT R23, desc[UR12][R16.64+-0x60] ;  /* 0xffffa00c10177981 */ /* 0x000f28000c1e9900 */
[----:B------:R0:W5:Y:S04]  /*0290*/  LDG.E.CONSTANT R5, desc[UR12][R16.64+-0x6c] ;  /* 0xffff940c10057981 */ /* 0x000168000c1e9900 */
[----:B------:R0:W5:Y:S04]  /*02a0*/  LDG.E.CONSTANT R4, desc[UR12][R16.64+-0x68] ;  /* 0xffff980c10047981 */ /* 0x000168000c1e9900 */
[----:B------:R0:W5:Y:S01]  /*02b0*/  LDG.E.CONSTANT R3, desc[UR12][R16.64+-0x64] ;  /* 0xffff9c0c10037981 */ /* 0x000162000c1e9900 */
[----:B------:R-:W-:Y:S01]  /*02c0*/  UIADD3 UR7, UPT, UPT, UR7, 0x4, URZ ;  /* 0x0000000407077890 */ /* 0x000fe2000fffe0ff */
[----:B------:R-:W-:Y:S03]  /*02d0*/  BSSY.RECONVERGENT B0, `(.L_x_69) ;  /* 0x000002c000007945 */ /* 0x000fe60003800200 */
[----:B------:R-:W-:Y:S01]  /*02e0*/  UISETP.NE.AND UP0, UPT, UR7, URZ, UPT ;  /* 0x000000ff0700728c */ /* 0x000fe2000bf05270 */
[----:B--2---:R-:W-:Y:S01]  /*02f0*/  FADD R0, R7, -R0 ;  /* 0x8000000007007221 */ /* 0x004fe20000000000 */
[----:B---3--:R-:W-:-:S03]  /*0300*/  FADD R15, R6, -R15 ;  /* 0x8000000f060f7221 */ /* 0x008fc60000000000 */
[----:B------:R-:W-:Y:S01]  /*0310*/  FMUL R2, R0, R0 ;  /* 0x0000000000027220 */ /* 0x000fe20000400000 */
[----:B------:R-:W-:Y:S01]  /*0320*/  FMUL R19, R15, R15 ;  /* 0x0000000f0f137220 */ /* 0x000fe20000400000 */
[----:B----4-:R-:W-:Y:S01]  /*0330*/  FMUL R21, R23, R23 ;  /* 0x0000001717157220 */ /* 0x010fe20000400000 */
[----:B------:R-:W-:Y:S02]  /*0340*/  MOV R15, 0xd09502f9 ;  /* 0xd09502f9000f7802 */ /* 0x000fe40000000f00 */
[----:B------:R-:W-:-:S05]  /*0350*/  FADD R0, R2, R19 ;  /* 0x0000001302007221 */ /* 0x000fca0000000000 */
[----:B------:R-:W-:-:S13]  /*0360*/  FSETP.GEU.AND P0, PT, R0, R21, PT ;  /* 0x000000150000720b */ /* 0x000fda0003f0e000 */
[----:B0-----:R-:W-:Y:S05]  /*0370*/  @P0 BRA `(.L_x_70) ;  /* 0x0000000000840947 */ /* 0x001fea0003800000 */
[----:B------:R0:W5:Y:S01]  /*0380*/  LDG.E.CONSTANT R18, desc[UR12][R16.64+-0x54] ;  /* 0xffffac0c10127981 */ /* 0x000162000c1e9900 */
[----:B------:R-:W-:Y:S01]  /*0390*/  FADD R0, -R2, R21 ;  /* 0x0000001502007221 */ /* 0x000fe20000000100 */
[----:B------:R-:W-:Y:S03]  /*03a0*/  BSSY.RECONVERGENT B1, `(.L_x_71) ;  /* 0x000000f000017945 */ /* 0x000fe60003800200 */
[----:B------:R-:W-:-:S04]  /*03b0*/  FADD R14, -R19, R0 ;  /* 0x00000000130e7221 */ /* 0x000fc80000000100 */
[----:B------:R0:W1:Y:S01]  /*03c0*/  MUFU.RSQ R13, R14 ;  /* 0x0000000e000d7308 */ /* 0x0000620000001400 */
[----:B------:R-:W-:-:S04]  /*03d0*/  IADD3 R0, PT, PT, R14, -0xd000000, RZ ;  /* 0xf30000000e007810 */ /* 0x000fc80007ffe0ff */
[----:B------:R-:W-:-:S13]  /*03e0*/  ISETP.GT.U32.AND P0, PT, R0, 0x727fffff, PT ;  /* 0x727fffff0000780c */ /* 0x000fda0003f04070 */
[----:B01----:R-:W-:Y:S05]  /*03f0*/  @!P0 BRA `(.L_x_72) ;  /* 0x0000000000148947 */ /* 0x003fea0003800000 */
[----:B------:R-:W-:Y:S01]  /*0400*/  IMAD.MOV.U32 R2, RZ, RZ, R14 ;  /* 0x000000ffff027224 */ /* 0x000fe200078e000e */
[----:B------:R-:W-:-:S07]  /*0410*/  MOV R0, 0x430 ;  /* 0x0000043000007802 */ /* 0x000fce0000000f00 */
[----:B-----5:R-:W-:Y:S05]  /*0420*/  CALL.REL.NOINC `($__internal_2_$__cuda_sm20_sqrt_rn_f32_slowpath) ;  /* 0x0000001000547944 */ /* 0x020fea0003c00000 */
[----:B------:R-:W-:Y:S01]  /*0430*/  MOV R21, R19 ;  /* 0x0000001300157202 */ /* 0x000fe20000000f00 */
[----:B------:R-:W-:Y:S06]  /*0440*/  BRA `(.L_x_73) ;  /* 0x0000000000107947 */ /* 0x000fec0003800000 */
.L_x_72:
[----:B------:R-:W-:Y:S01]  /*0450*/  FMUL.FTZ R21, R14, R13 ;  /* 0x0000000d0e157220 */ /* 0x000fe20000410000 */
[----:B------:R-:W-:-:S03]  /*0460*/  FMUL.FTZ R2, R13, 0.5 ;  /* 0x3f0000000d027820 */ /* 0x000fc60000410000 */
[----:B------:R-:W-:-:S04]  /*0470*/  FFMA R0, -R21, R21, R14 ;  /* 0x0000001515007223 */ /* 0x000fc8000000010e */
[----:B------:R-:W-:-:S07]  /*0480*/  FFMA R21, R0, R2, R21 ;  /* 0x0000000200157223 */ /* 0x000fce0000000015 */
.L_x_73:
[----:B------:R-:W-:Y:S05]  /*0490*/  BSYNC.RECONVERGENT B1 ;  /* 0x0000000000017941 */ /* 0x000fea0003800200 */
.L_x_71:
        /* <DEDUP_REMOVED lines=10> */
[----:B------:R-:W-:-:S07]  /*0540*/  MOV R14, 0x560 ;  /* 0x00000560000e7802 */ /* 0x000fce0000000f00 */
[----:B-----5:R-:W-:Y:S05]  /*0550*/  CALL.REL.NOINC `($__internal_3_$__cuda_sm3x_div_rn_noftz_f32_slowpath) ;  /* 0x0000001000607944 */ /* 0x020fea0003c00000 */
.L_x_75:
[----:B------:R-:W-:Y:S05]  /*0560*/  BSYNC.RECONVERGENT B1 ;  /* 0x0000000000017941 */ /* 0x000fea0003800200 */
.L_x_74:
[----:B-----5:R-:W-:Y:S01]  /*0570*/  FADD R15, R18, R21 ;  /* 0x00000015120f7221 */ /* 0x020fe20000000000 */
[----:B------:R-:W-:-:S07]  /*0580*/  MOV R13, R0 ;  /* 0x00000000000d7202 */ /* 0x000fce0000000f00 */
.L_x_70:
[----:B------:R-:W-:Y:S05]  /*0590*/  BSYNC.RECONVERGENT B0 ;  /* 0x0000000000007941 */ /* 0x000fea0003800200 */
.L_x_69:
[----:B------:R-:W2:Y:S04]  /*05a0*/  LDG.E.CONSTANT R0, desc[UR12][R16.64+-0x40] ;  /* 0xffffc00c10007981 */ /* 0x000ea8000c1e9900 */
[----:B------:R-:W3:Y:S04]  /*05b0*/  LDG.E.CONSTANT R19, desc[UR12][R16.64+-0x3c] ;  /* 0xffffc40c10137981 */ /* 0x000ee8000c1e9900 */
[----:B------:R-:W4:Y:S04]  /*05c0*/  LDG.E.CONSTANT R23, desc[UR12][R16.64+-0x44] ;  /* 0xffffbc0c10177981 */ /* 0x000f28000c1e9900 */
[----:B------:R0:W5:Y:S04]  /*05d0*/  LDG.E.CONSTANT R18, desc[UR12][R16.64+-0x50] ;  /* 0xffffb00c10127981 */ /* 0x000168000c1e9900 */
[----:B------:R0:W5:Y:S04]  /*05e0*/  LDG.E.CONSTANT R20, desc[UR12][R16.64+-0x4c] ;  /* 0xffffb40c10147981 */ /* 0x000168000c1e9900 */
[----:B------:R0:W5:Y:S01]  /*05f0*/  LDG.E.CONSTANT R21, desc[UR12][R16.64+-0x48] ;  /* 0xffffb80c10157981 */ /* 0x000162000c1e9900 */
        /* <DEDUP_REMOVED lines=24> */
[----:B-----5:R-:W-:Y:S05]  /*0780*/  CALL.REL.NOINC `($__internal_2_$__cuda_sm20_sqrt_rn_f32_slowpath) ;  /* 0x0000000c007c7944 */ /* 0x020fea0003c00000 */
[----:B------:R-:W-:Y:S01]  /*0790*/  MOV R4, R19 ;  /* 0x0000001300047202 */ /* 0x000fe20000000f00 */
[----:B------:R-:W-:Y:S06]  /*07a0*/  BRA `(.L_x_80) ;  /* 0x0000000000107947 */ /* 0x000fec0003800000 */
.L_x_79:
[----:B------:R-:W-:Y:S01]  /*07b0*/  FMUL.FTZ R4, R2, R5 ;  /* 0x0000000502047220 */ /* 0x000fe20000410000 */
[----:B------:R-:W-:-:S03]  /*07c0*/  FMUL.FTZ R0, R5, 0.5 ;  /* 0x3f00000005007820 */ /* 0x000fc60000410000 */
[----:B------:R-:W-:-:S04]  /*07d0*/  FFMA R5, -R4, R4, R2 ;  /* 0x0000000404057223 */ /* 0x000fc80000000102 */
[----:B------:R-:W-:-:S07]  /*07e0*/  FFMA R4, R5, R0, R4 ;  /* 0x0000000005047223 */ /* 0x000fce0000000004 */
.L_x_80:
[----:B------:R-:W-:Y:S05]  /*07f0*/  BSYNC.RECONVERGENT B1 ;  /* 0x0000000000017941 */ /* 0x000fea0003800200 */
.L_x_78:
        /* <DEDUP_REMOVED lines=12> */
.L_x_82:
[----:B------:R-:W-:Y:S05]  /*08c0*/  BSYNC.RECONVERGENT B1 ;  /* 0x0000000000017941 */ /* 0x000fea0003800200 */
.L_x_81:
[----:B-----5:R-:W-:Y:S01]  /*08d0*/  FADD R15, R3, R4 ;  /* 0x00000004030f7221 */ /* 0x020fe20000000000 */
[----:B------:R-:W-:-:S07]  /*08e0*/  IMAD.MOV.U32 R13, RZ, RZ, R0 ;  /* 0x000000ffff0d7224 */ /* 0x000fce00078e0000 */
.L_x_77:
[----:B------:R-:W-:Y:S05]  /*08f0*/  BSYNC.RECONVERGENT B0 ;  /* 0x0000000000007941 */ /* 0x000fea0003800200 */
.L_x_76:
        /* <DEDUP_REMOVED lines=31> */
[----:B-----5:R-:W-:Y:S05]  /*0af0*/  CALL.REL.NOINC `($__internal_2_$__cuda_sm20_sqrt_rn_f32_slowpath) ;  /* 0x0000000800a07944 */ /* 0x020fea0003c00000 */
[----:B------:R-:W-:Y:S01]  /*0b00*/  MOV R21, R19 ;  /* 0x0000001300157202 */ /* 0x000fe20000000f00 */
[----:B------:R-:W-:Y:S06]  /*0b10*/  BRA `(.L_x_87) ;  /* 0x0000000000107947 */ /* 0x000fec0003800000 */
.L_x_86:
[----:B------:R-:W-:Y:S01]  /*0b20*/  FMUL.FTZ R21, R14, R13 ;  /* 0x0000000d0e157220 */ /* 0x000fe20000410000 */
[----:B------:R-:W-:-:S03]  /*0b30*/  FMUL.FTZ R2, R13, 0.5 ;  /* 0x3f0000000d027820 */ /* 0x000fc60000410000 */
[----:B------:R-:W-:-:S04]  /*0b40*/  FFMA R0, -R21, R21, R14 ;  /* 0x0000001515007223 */ /* 0x000fc8000000010e */
[----:B------:R-:W-:-:S07]  /*0b50*/  FFMA R21, R0, R2, R21 ;  /* 0x0000000200157223 */ /* 0x000fce0000000015 */
.L_x_87:
[----:B------:R-:W-:Y:S05]  /*0b60*/  BSYNC.RECONVERGENT B1 ;  /* 0x0000000000017941 */ /* 0x000fea0003800200 */
.L_x_85:
        /* <DEDUP_REMOVED lines=12> */
.L_x_89:
[----:B------:R-:W-:Y:S05]  /*0c30*/  BSYNC.RECONVERGENT B1 ;  /* 0x0000000000017941 */ /* 0x000fea0003800200 */
.L_x_88:
[----:B-----5:R-:W-:Y:S01]  /*0c40*/  FADD R15, R18, R21 ;  /* 0x00000015120f7221 */ /* 0x020fe20000000000 */
[----:B------:R-:W-:-:S07]  /*0c50*/  MOV R13, R0 ;  /* 0x00000000000d7202 */ /* 0x000fce0000000f00 */
.L_x_84:
[----:B------:R-:W-:Y:S05]  /*0c60*/  BSYNC.RECONVERGENT B0 ;  /* 0x0000000000007941 */ /* 0x000fea0003800200 */
.L_x_83:
        /* <DEDUP_REMOVED lines=8> */
[C---:B-----5:R-:W-:Y:S01]  /*0cf0*/  @P0 FMUL R9, R13.reuse, R3 ;  /* 0x000000030d090220 */ /* 0x060fe20000400000 */
[C---:B------:R-:W-:Y:S01]  /*0d00*/  @P0 FMUL R8, R13.reuse, R5 ;  /* 0x000000050d080220 */ /* 0x040fe20000400000 */
[----:B------:R-:W-:Y:S01]  /*0d10*/  @P0 FMUL R11, R13, R4 ;  /* 0x000000040d0b0220 */ /* 0x000fe20000400000 */
[----:B------:R-:W-:Y:S01]  /*0d20*/  @P0 MOV R10, R15 ;  /* 0x0000000f000a0202 */ /* 0x000fe20000000f00 */
[----:B------:R-:W-:Y:S02]  /*0d30*/  IMAD.MOV.U32 R3, RZ, RZ, -0x2f6afd07 ;  /* 0xd09502f9ff037424 */ /* 0x000fe400078e00ff */
        /* <DEDUP_REMOVED lines=20> */
.L_x_93:
[----:B------:R-:W-:Y:S01]  /*0e80*/  FMUL.FTZ R4, R2, R5 ;  /* 0x0000000502047220 */ /* 0x000fe20000410000 */
[----:B------:R-:W-:-:S03]  /*0e90*/  FMUL.FTZ R0, R5, 0.5 ;  /* 0x3f00000005007820 */ /* 0x000fc60000410000 */
[----:B------:R-:W-:-:S04]  /*0ea0*/  FFMA R5, -R4, R4, R2 ;  /* 0x0000000404057223 */ /* 0x000fc80000000102 */
[----:B------:R-:W-:-:S07]  /*0eb0*/  FFMA R4, R5, R0, R4 ;  /* 0x0000000005047223 */ /* 0x000fce0000000004 */
.L_x_94:
[----:B------:R-:W-:Y:S05]  /*0ec0*/  BSYNC.RECONVERGENT B1 ;  /* 0x0000000000017941 */ /* 0x000fea0003800200 */
.L_x_92:
        /* <DEDUP_REMOVED lines=12> */
.L_x_96:
[----:B------:R-:W-:Y:S05]  /*0f90*/  BSYNC.RECONVERGENT B1 ;  /* 0x0000000000017941 */ /* 0x000fea0003800200 */
.L_x_95:
[----:B-----5:R-:W-:Y:S01]  /*0fa0*/  FADD R3, R3, R4 ;  /* 0x0000000403037221 */ /* 0x020fe20000000000 */
[----:B------:R-:W-:-:S07]  /*0fb0*/  MOV R13, R0 ;  /* 0x00000000000d7202 */ /* 0x000fce0000000f00 */
.L_x_91:
[----:B------:R-:W-:Y:S05]  /*0fc0*/  BSYNC.RECONVERGENT B0 ;  /* 0x0000000000007941 */ /* 0x000fea0003800200 */
.L_x_90:
        /* <DEDUP_REMOVED lines=8> */
.L_x_68:
[----:B------:R-:W-:-:S09]  /*1050*/  UISETP.NE.AND UP0, UPT, UR8, URZ, UPT ;  /* 0x000000ff0800728c */ /* 0x000fd2000bf05270 */
[----:B------:R-:W-:Y:S05]  /*1060*/  BRA.U !UP0, `(.L_x_98) ;  /* 0x0000000508087547 */ /* 0x000fea000b800000 */
[----:B------:R-:W0:Y:S01]  /*1070*/  LDCU.64 UR6, c[0x0][0x390] ;  /* 0x00007200ff0677ac */ /* 0x000e220008000a00 */
[----:B------:R-:W-:Y:S02]  /*1080*/  UIADD3 UR8, UPT, UPT, -UR8, URZ, URZ ;  /* 0x000000ff08087290 */ /* 0x000fe4000fffe1ff */
[----:B0-----:R-:W-:-:S04]  /*1090*/  UIMAD.WIDE.U32 UR4, UR4, 0x1c, UR6 ;  /* 0x0000001c040478a5 */ /* 0x001fc8000f8e0006 */
[----:B------:R-:W-:-:S04]  /*10a0*/  UIADD3 UR6, UP0, UPT, UR4, 0x18, URZ ;  /* 0x0000001804067890 */ /* 0x000fc8000ff1e0ff */
[----:B------:R-:W-:Y:S02]  /*10b0*/  UIADD3.X UR4, UPT, UPT, URZ, UR5, URZ, UP0, !UPT ;  /* 0x00000005ff047290 */ /* 0x000fe400087fe4ff */
[----:B------:R-:W-:-:S04]  /*10c0*/  MOV R20, UR6 ;  /* 0x0000000600147c02 */ /* 0x000fc80008000f00 */
[----:B------:R-:W-:-:S07]  /*10d0*/  MOV R21, UR4 ;  /* 0x0000000400157c02 */ /* 0x000fce0008000f00 */
.L_x_106:
        /* <DEDUP_REMOVED lines=14> */
[----:B------:R-:W-:Y:S02]  /*11c0*/  IMAD.MOV.U32 R3, RZ, RZ, -0x2f6afd07 ;  /* 0xd09502f9ff037424 */ /* 0x000fe400078e00ff */
        /* <DEDUP_REMOVED lines=15> */
.L_x_102:
[----:B------:R-:W-:Y:S01]  /*12c0*/  FMUL.FTZ R18, R2, R13 ;  /* 0x0000000d02127220 */ /* 0x000fe20000410000 */
[----:B------:R-:W-:-:S03]  /*12d0*/  FMUL.FTZ R0, R13, 0.5 ;  /* 0x3f0000000d007820 */ /* 0x000fc60000410000 */
[----:B------:R-:W-:-:S04]  /*12e0*/  FFMA R13, -R18, R18, R2 ;  /* 0x00000012120d7223 */ /* 0x000fc80000000102 */
[----:B------:R-:W-:-:S07]  /*12f0*/  FFMA R18, R13, R0, R18 ;  /* 0x000000000d127223 */ /* 0x000fce0000000012 */
.L_x_103:
[----:B------:R-:W-:Y:S05]  /*1300*/  BSYNC.RECONVERGENT B1 ;  /* 0x0000000000017941 */ /* 0x000fea0003800200 */
.L_x_101:
        /* <DEDUP_REMOVED lines=12> */
.L_x_105:
[----:B------:R-:W-:Y:S05]  /*13d0*/  BSYNC.RECONVERGENT B1 ;  /* 0x0000000000017941 */ /* 0x000fea0003800200 */
.L_x_104:
[----:B-----5:R-:W-:Y:S01]  /*13e0*/  FADD R3, R3, R18 ;  /* 0x0000001203037221 */ /* 0x020fe20000000000 */
[----:B------:R-:W-:-:S07]  /*13f0*/  MOV R13, R0 ;  /* 0x00000000000d7202 */ /* 0x000fce0000000f00 */
.L_x_100:
[----:B------:R-:W-:Y:S05]  /*1400*/  BSYNC.RECONVERGENT B0 ;  /* 0x0000000000007941 */ /* 0x000fea0003800200 */
.L_x_99:
[----:B------:R-:W-:Y:S02]  /*1410*/  FSETP.GT.AND P0, PT, R3, R10, PT ;  /* 0x0000000a0300720b */ /* 0x000fe40003f04000 */
[----:B------:R-:W-:-:S04]  /*1420*/  IADD3 R20, P1, PT, R20, 0x1c, RZ ;  /* 0x0000001c14147810 */ /* 0x000fc80007f3e0ff */
[----:B------:R-:W-:-:S07]  /*1430*/  IADD3.X R21, PT, PT, RZ, R21, RZ, P1, !PT ;  /* 0x00000015ff157210 */ /* 0x000fce0000ffe4ff */
[C---:B-----5:R-:W-:Y:S01]  /*1440*/  @P0 FMUL R8, R13.reuse, R16 ;  /* 0x000000100d080220 */ /* 0x060fe20000400000 */
[C---:B------:R-:W-:Y:S01]  /*1450*/  @P0 FMUL R9, R13.reuse, R4 ;  /* 0x000000040d090220 */ /* 0x040fe20000400000 */
[----:B------:R-:W-:Y:S01]  /*1460*/  @P0 FMUL R11, R13, R5 ;  /* 0x000000050d0b0220 */ /* 0x000fe20000400000 */
[----:B------:R-:W-:Y:S01]  /*1470*/  @P0 MOV R10, R3 ;  /* 0x00000003000a0202 */ /* 0x000fe20000000f00 */
[----:B------:R-:W-:Y:S06]  /*1480*/  BRA.U UP0, `(.L_x_106) ;  /* 0xfffffffd00147547 */ /* 0x000fec000b83ffff */
.L_x_98:
[----:B------:R-:W-:Y:S01]  /*1490*/  FMUL R8, R8, 255 ;  /* 0x437f000008087820 */ /* 0x000fe20000400000 */
[----:B------:R-:W-:Y:S01]  /*14a0*/  FMUL R9, R9, 255 ;  /* 0x437f000009097820 */ /* 0x000fe20000400000 */
[----:B------:R-:W-:-:S07]  /*14b0*/  FMUL R11, R11, 255 ;  /* 0x437f00000b0b7820 */ /* 0x000fce0000400000 */
.L_x_67:
        /* <DEDUP_REMOVED lines=12> */
        .weak           $__internal_2_$__cuda_sm20_sqrt_rn_f32_slowpath
        .type           $__internal_2_$__cuda_sm20_sqrt_rn_f32_slowpath,@function
        .size           $__internal_2_$__cuda_sm20_sqrt_rn_f32_slowpath,($__internal_3_$__cuda_sm3x_div_rn_noftz_f32_slowpath - $__internal_2_$__cuda_sm20_sqrt_rn_f32_slowpath)
$__internal_2_$__cuda_sm20_sqrt_rn_f32_slowpath:
[----:B------:R-:W-:-:S13]  /*1580*/  LOP3.LUT P0, RZ, R2, 0x7fffffff, RZ, 0xc0, !PT ;  /* 0x7fffffff02ff7812 */ /* 0x000fda000780c0ff */
[----:B------:R-:W-:Y:S01]  /*1590*/  @!P0 MOV R19, R2 ;  /* 0x0000000200138202 */ /* 0x000fe20000000f00 */
[----:B------:R-:W-:Y:S06]  /*15a0*/  @!P0 BRA `(.L_x_107) ;  /* 0x0000000000408947 */ /* 0x000fec0003800000 */
[----:B------:R-:W-:-:S13]  /*15b0*/  FSETP.GEU.FTZ.AND P0, PT, R2, RZ, PT ;  /* 0x000000ff0200720b */ /* 0x000fda0003f1e000 */
[----:B------:R-:W-:Y:S01]  /*15c0*/  @!P0 IMAD.MOV.U32 R19, RZ, RZ, 0x7fffffff ;  /* 0x7fffffffff138424 */ /* 0x000fe200078e00ff */
        /* <DEDUP_REMOVED lines=14> */
.L_x_107:
[----:B------:R-:W-:Y:S01]  /*16b0*/  HFMA2 R15, -RZ, RZ, 0, 0 ;  /* 0x00000000ff0f7431 */ /* 0x000fe200000001ff */
[----:B------:R-:W-:-:S04]  /*16c0*/  MOV R14, R0 ;  /* 0x00000000000e7202 */ /* 0x000fc80000000f00 */
[----:B------:R-:W-:Y:S05]  /*16d0*/  RET.REL.NODEC R14 `(_Z8RayTraceIL10AccessType1EEvP6uchar412SphereBundle) ;  /* 0xffffffe80e487950 */ /* 0x000fea0003c3ffff */
        .weak           $__internal_3_$__cuda_sm3x_div_rn_noftz_f32_slowpath
        .type           $__internal_3_$__cuda_sm3x_div_rn_noftz_f32_slowpath,@function
        .size           $__internal_3_$__cuda_sm3x_div_rn_noftz_f32_slowpath,(.L_x_190 - $__internal_3_$__cuda_sm3x_div_rn_noftz_f32_slowpath)
$__internal_3_$__cuda_sm3x_div_rn_noftz_f32_slowpath:
        /* <DEDUP_REMOVED lines=17> */
[C---:B------:R-:W-:Y:S02]  /*17f0*/  FSETP.NEU.FTZ.AND P2, PT, |R0|.reuse, +INF , PT ;  /* 0x7f8000000000780b */ /* 0x040fe40003f5d200 */
        /* <DEDUP_REMOVED lines=16> */
.L_x_109:
[----:B------:R-:W-:Y:S01]  /*1900*/  LEA R22, R2, 0xc0800000, 0x17 ;  /* 0xc080000002167811 */ /* 0x000fe200078eb8ff */
[----:B------:R-:W-:Y:S01]  /*1910*/  BSSY.RECONVERGENT B3, `(.L_x_114) ;  /* 0x0000036000037945 */ /* 0x000fe20003800200 */
[----:B------:R-:W-:-:S03]  /*1920*/  IADD3 R19, PT, PT, R19, -0x7f, RZ ;  /* 0xffffff8113137810 */ /* 0x000fc60007ffe0ff */
[----:B------:R-:W-:Y:S02]  /*1930*/  IMAD.IADD R25, R23, 0x1, -R22 ;  /* 0x0000000117197824 */ /* 0x000fe400078e0a16 */
[----:B------:R-:W-:Y:S02]  /*1940*/  IMAD R0, R19, -0x800000, R0 ;  /* 0xff80000013007824 */ /* 0x000fe400078e0200 */
[----:B------:R-:W0:Y:S01]  /*1950*/  MUFU.RCP R22, R25 ;  /* 0x0000001900167308 */ /* 0x000e220000001000 */
[----:B------:R-:W-:-:S04]  /*1960*/  FADD.FTZ R15, -R25, -RZ ;  /* 0x800000ff190f7221 */ /* 0x000fc80000010100 */
[----:B0-----:R-:W-:-:S04]  /*1970*/  FFMA R23, R22, R15, 1 ;  /* 0x3f80000016177423 */ /* 0x001fc8000000000f */
[----:B------:R-:W-:-:S04]  /*1980*/  FFMA R23, R22, R23, R22 ;  /* 0x0000001716177223 */ /* 0x000fc80000000016 */
[----:B------:R-:W-:-:S04]  /*1990*/  FFMA R22, R0, R23, RZ ;  /* 0x0000001700167223 */ /* 0x000fc800000000ff */
[----:B------:R-:W-:-:S04]  /*19a0*/  FFMA R24, R15, R22, R0 ;  /* 0x000000160f187223 */ /* 0x000fc80000000000 */
[----:B------:R-:W-:Y:S01]  /*19b0*/  FFMA R24, R23, R24, R22 ;  /* 0x0000001817187223 */ /* 0x000fe20000000016 */
[----:B------:R-:W-:-:S03]  /*19c0*/  IADD3 R22, PT, PT, R19, 0x7f, -R2 ;  /* 0x0000007f13167810 */ /* 0x000fc60007ffe802 */
[----:B------:R-:W-:Y:S01]  /*19d0*/  FFMA R15, R15, R24, R0 ;  /* 0x000000180f0f7223 */ /* 0x000fe20000000000 */
[----:B------:R-:W-:-:S03]  /*19e0*/  IADD3 R13, PT, PT, R22, R13, RZ ;  /* 0x0000000d160d7210 */ /* 0x000fc60007ffe0ff */
        /* <DEDUP_REMOVED lines=17> */
[C---:B------:R-:W-:Y:S02]  /*1b00*/  IADD3 R15, PT, PT, R2.reuse, 0x20, RZ ;  /* 0x00000020020f7810 */ /* 0x040fe40007ffe0ff */
[----:B------:R-:W-:Y:S02]  /*1b10*/  LOP3.LUT R13, R13, 0x7fffff, RZ, 0xc0, !PT ;  /* 0x007fffff0d0d7812 */ /* 0x000fe400078ec0ff */
[C---:B------:R-:W-:Y:S02]  /*1b20*/  ISETP.NE.AND P2, PT, R2.reuse, RZ, PT ;  /* 0x000000ff0200720c */ /* 0x040fe40003f45270 */
        /* <DEDUP_REMOVED lines=16> */
.L_x_116:
[----:B------:R-:W-:-:S04]  /*1c30*/  LOP3.LUT R0, R0, 0x80000000, RZ, 0xc0, !PT ;  /* 0x8000000000007812 */ /* 0x000fc800078ec0ff */
[----:B------:R-:W-:Y:S01]  /*1c40*/  LOP3.LUT R0, R0, 0x7f800000, RZ, 0xfc, !PT ;  /* 0x7f80000000007812 */ /* 0x000fe200078efcff */
[----:B------:R-:W-:Y:S06]  /*1c50*/  BRA `(.L_x_117) ;  /* 0x0000000000047947 */ /* 0x000fec0003800000 */
.L_x_115:
[----:B------:R-:W-:-:S07]  /*1c60*/  LEA R0, R13, R0, 0x17 ;  /* 0x000000000d007211 */ /* 0x000fce00078eb8ff */
.L_x_117:
[----:B------:R-:W-:Y:S05]  /*1c70*/  BSYNC.RECONVERGENT B3 ;  /* 0x0000000000037941 */ /* 0x000fea0003800200 */
.L_x_114:
[----:B------:R-:W-:Y:S05]  /*1c80*/  BRA `(.L_x_118) ;  /* 0x0000000000207947 */ /* 0x000fea0003800000 */
.L_x_113:
[----:B------:R-:W-:-:S04]  /*1c90*/  LOP3.LUT R0, R23, 0x80000000, R0, 0x48, !PT ;  /* 0x8000000017007812 */ /* 0x000fc800078e4800 */
[----:B------:R-:W-:Y:S01]  /*1ca0*/  LOP3.LUT R0, R0, 0x7f800000, RZ, 0xfc, !PT ;  /* 0x7f80000000007812 */ /* 0x000fe200078efcff */
[----:B------:R-:W-:Y:S06]  /*1cb0*/  BRA `(.L_x_118) ;  /* 0x0000000000147947 */ /* 0x000fec0003800000 */
.L_x_112:
[----:B------:R-:W-:Y:S01]  /*1cc0*/  LOP3.LUT R0, R23, 0x80000000, R0, 0x48, !PT ;  /* 0x8000000017007812 */ /* 0x000fe200078e4800 */
[----:B------:R-:W-:Y:S06]  /*1cd0*/  BRA `(.L_x_118) ;  /* 0x00000000000c7947 */ /* 0x000fec0003800000 */
.L_x_111:
[----:B------:R-:W0:Y:S01]  /*1ce0*/  MUFU.RSQ R0, -QNAN ;  /* 0xffc0000000007908 */ /* 0x000e220000001400 */
[----:B------:R-:W-:Y:S05]  /*1cf0*/  BRA `(.L_x_118) ;  /* 0x0000000000047947 */ /* 0x000fea0003800000 */
.L_x_110:
[----:B------:R-:W-:-:S07]  /*1d00*/  FADD.FTZ R0, R0, R23 ;  /* 0x0000001700007221 */ /* 0x000fce0000010000 */
.L_x_118:
[----:B------:R-:W-:Y:S05]  /*1d10*/  BSYNC.RECONVERGENT B2 ;  /* 0x0000000000027941 */ /* 0x000fea0003800200 */
.L_x_108:
[----:B------:R-:W-:-:S04]  /*1d20*/  HFMA2 R15, -RZ, RZ, 0, 0 ;  /* 0x00000000ff0f7431 */ /* 0x000fc800000001ff */
[----:B0-----:R-:W-:Y:S05]  /*1d30*/  RET.REL.NODEC R14 `(_Z8RayTraceIL10AccessType1EEvP6uchar412SphereBundle) ;  /* 0xffffffe00eb07950 */ /* 0x001fea0003c3ffff */
.L_x_119:
        /* <DEDUP_REMOVED lines=12> */
.L_x_190:


//--------------------- .text._Z8RayTraceIL10AccessType0EEvP6uchar412SphereBundle --------------------------
	.section	.text._Z8RayTraceIL10AccessType0EEvP6uchar412SphereBundle,"ax",@progbits
	.align	128
        .global         _Z8RayTraceIL10AccessType0EEvP6uchar412SphereBundle
        .type           _Z8RayTraceIL10AccessType0EEvP6uchar412SphereBundle,@function
        .size           _Z8RayTraceIL10AccessType0EEvP6uchar412SphereBundle,(.L_x_192 - _Z8RayTraceIL10AccessType0EEvP6uchar412SphereBundle)
        .other          _Z8RayTraceIL10AccessType0EEvP6uchar412SphereBundle,@"STO_CUDA_ENTRY STV_DEFAULT"
_Z8RayTraceIL10AccessType0EEvP6uchar412SphereBundle:
.text._Z8RayTraceIL10AccessType0EEvP6uchar412SphereBundle:
        /* <DEDUP_REMOVED lines=40> */
.L_x_150:
        /* <DEDUP_REMOVED lines=28> */
[----:B-----5:R-:W-:Y:S05]  /*0440*/  CALL.REL.NOINC `($__internal_4_$__cuda_sm20_sqrt_rn_f32_slowpath) ;  /* 0x0000001800207944 */ /* 0x020fea0003c00000 */
[----:B------:R-:W-:Y:S01]  /*0450*/  MOV R21, R23 ;  /* 0x0000001700157202 */ /* 0x000fe20000000f00 */
[----:B------:R-:W-:Y:S06]  /*0460*/  BRA `(.L_x_126) ;  /* 0x0000000000107947 */ /* 0x000fec0003800000 */
.L_x_125:
[----:B------:R-:W-:Y:S01]  /*0470*/  FMUL.FTZ R21, R14, R13 ;  /* 0x0000000d0e157220 */ /* 0x000fe20000410000 */
[----:B------:R-:W-:-:S03]  /*0480*/  FMUL.FTZ R13, R13, 0.5 ;  /* 0x3f0000000d0d7820 */ /* 0x000fc60000410000 */
[----:B------:R-:W-:-:S04]  /*0490*/  FFMA R0, -R21, R21, R14 ;  /* 0x0000001515007223 */ /* 0x000fc8000000010e */
[----:B------:R-:W-:-:S07]  /*04a0*/  FFMA R21, R0, R13, R21 ;  /* 0x0000000d00157223 */ /* 0x000fce0000000015 */
.L_x_126:
[----:B------:R-:W-:Y:S05]  /*04b0*/  BSYNC.RECONVERGENT B0 ;  /* 0x0000000000007941 */ /* 0x000fea0003800200 */
.L_x_124:
        /* <DEDUP_REMOVED lines=12> */
[----:B-----5:R-:W-:Y:S05]  /*0580*/  CALL.REL.NOINC `($__internal_5_$__cuda_sm3x_div_rn_noftz_f32_slowpath) ;  /* 0x0000001800287944 */ /* 0x020fea0003c00000 */
.L_x_128:
[----:B------:R-:W-:Y:S05]  /*0590*/  BSYNC.RECONVERGENT B3 ;  /* 0x0000000000037941 */ /* 0x000fea0003800200 */
.L_x_127:
[----:B-----5:R-:W-:Y:S01]  /*05a0*/  FADD R15, R20, R21 ;  /* 0x00000015140f7221 */ /* 0x020fe20000000000 */
[----:B------:R-:W-:-:S07]  /*05b0*/  MOV R13, R0 ;  /* 0x00000000000d7202 */ /* 0x000fce0000000f00 */
.L_x_123:
[----:B------:R-:W-:Y:S05]  /*05c0*/  BSYNC.RECONVERGENT B2 ;  /* 0x0000000000027941 */ /* 0x000fea0003800200 */
.L_x_122:
        /* <DEDUP_REMOVED lines=30> */
[----:B-----5:R-:W-:Y:S05]  /*07b0*/  CALL.REL.NOINC `($__internal_4_$__cuda_sm20_sqrt_rn_f32_slowpath) ;  /* 0x0000001400447944 */ /* 0x020fea0003c00000 */
[----:B------:R-:W-:Y:S01]  /*07c0*/  MOV R3, R23 ;  /* 0x0000001700037202 */ /* 0x000fe20000000f00 */
[----:B------:R-:W-:Y:S06]  /*07d0*/  BRA `(.L_x_133) ;  /* 0x0000000000107947 */ /* 0x000fec0003800000 */
.L_x_132:
[----:B------:R-:W-:Y:S01]  /*07e0*/  FMUL.FTZ R3, R13, R4 ;  /* 0x000000040d037220 */ /* 0x000fe20000410000 */
[----:B------:R-:W-:-:S03]  /*07f0*/  FMUL.FTZ R4, R4, 0.5 ;  /* 0x3f00000004047820 */ /* 0x000fc60000410000 */
[----:B------:R-:W-:-:S04]  /*0800*/  FFMA R0, -R3, R3, R13 ;  /* 0x0000000303007223 */ /* 0x000fc8000000010d */
[----:B------:R-:W-:-:S07]  /*0810*/  FFMA R3, R0, R4, R3 ;  /* 0x0000000400037223 */ /* 0x000fce0000000003 */
.L_x_133:
[----:B------:R-:W-:Y:S05]  /*0820*/  BSYNC.RECONVERGENT B0 ;  /* 0x0000000000007941 */ /* 0x000fea0003800200 */
.L_x_131:
        /* <DEDUP_REMOVED lines=13> */
.L_x_135:
[----:B------:R-:W-:Y:S05]  /*0900*/  BSYNC.RECONVERGENT B3 ;  /* 0x0000000000037941 */ /* 0x000fea0003800200 */
.L_x_134:
[----:B-----5:R-:W-:Y:S01]  /*0910*/  FADD R15, R2, R3 ;  /* 0x00000003020f7221 */ /* 0x020fe20000000000 */
[----:B------:R-:W-:-:S07]  /*0920*/  MOV R13, R0 ;  /* 0x00000000000d7202 */ /* 0x000fce0000000f00 */
.L_x_130:
[----:B------:R-:W-:Y:S05]  /*0930*/  BSYNC.RECONVERGENT B2 ;  /* 0x0000000000027941 */ /* 0x000fea0003800200 */
.L_x_129:
        /* <DEDUP_REMOVED lines=34> */
.L_x_139:
[----:B------:R-:W-:Y:S01]  /*0b60*/  FMUL.FTZ R21, R14, R13 ;  /* 0x0000000d0e157220 */ /* 0x000fe20000410000 */
[----:B------:R-:W-:-:S03]  /*0b70*/  FMUL.FTZ R13, R13, 0.5 ;  /* 0x3f0000000d0d7820 */ /* 0x000fc60000410000 */
[----:B------:R-:W-:-:S04]  /*0b80*/  FFMA R0, -R21, R21, R14 ;  /* 0x0000001515007223 */ /* 0x000fc8000000010e */
[----:B------:R-:W-:-:S07]  /*0b90*/  FFMA R21, R0, R13, R21 ;  /* 0x0000000d00157223 */ /* 0x000fce0000000015 */
.L_x_140:
[----:B------:R-:W-:Y:S05]  /*0ba0*/  BSYNC.RECONVERGENT B0 ;  /* 0x0000000000007941 */ /* 0x000fea0003800200 */
.L_x_138:
        /* <DEDUP_REMOVED lines=13> */
.L_x_142:
[----:B------:R-:W-:Y:S05]  /*0c80*/  BSYNC.RECONVERGENT B3 ;  /* 0x0000000000037941 */ /* 0x000fea0003800200 */
.L_x_141:
[----:B-----5:R-:W-:Y:S01]  /*0c90*/  FADD R15, R20, R21 ;  /* 0x00000015140f7221 */ /* 0x020fe20000000000 */
[----:B------:R-:W-:-:S07]  /*0ca0*/  MOV R13, R0 ;  /* 0x00000000000d7202 */ /* 0x000fce0000000f00 */
.L_x_137:
[----:B------:R-:W-:Y:S05]  /*0cb0*/  BSYNC.RECONVERGENT B2 ;  /* 0x0000000000027941 */ /* 0x000fea0003800200 */
.L_x_136:
        /* <DEDUP_REMOVED lines=33> */
.L_x_146:
[----:B------:R-:W-:Y:S01]  /*0ed0*/  FMUL.FTZ R3, R13, R4 ;  /* 0x000000040d037220 */ /* 0x000fe20000410000 */
[----:B------:R-:W-:-:S03]  /*0ee0*/  FMUL.FTZ R4, R4, 0.5 ;  /* 0x3f00000004047820 */ /* 0x000fc60000410000 */
[----:B------:R-:W-:-:S04]  /*0ef0*/  FFMA R0, -R3, R3, R13 ;  /* 0x0000000303007223 */ /* 0x000fc8000000010d */
[----:B------:R-:W-:-:S07]  /*0f00*/  FFMA R3, R0, R4, R3 ;  /* 0x0000000400037223 */ /* 0x000fce0000000003 */
.L_x_147:
[----:B------:R-:W-:Y:S05]  /*0f10*/  BSYNC.RECONVERGENT B0 ;  /* 0x0000000000007941 */ /* 0x000fea0003800200 */
.L_x_145:
        /* <DEDUP_REMOVED lines=13> */
.L_x_149:
[----:B------:R-:W-:Y:S05]  /*0ff0*/  BSYNC.RECONVERGENT B3 ;  /* 0x0000000000037941 */ /* 0x000fea0003800200 */
.L_x_148:
[----:B-----5:R-:W-:Y:S01]  /*1000*/  FADD R3, R2, R3 ;  /* 0x0000000302037221 */ /* 0x020fe20000000000 */
[----:B------:R-:W-:-:S07]  /*1010*/  MOV R13, R0 ;  /* 0x00000000000d7202 */ /* 0x000fce0000000f00 */
.L_x_144:
[----:B------:R-:W-:Y:S05]  /*1020*/  BSYNC.RECONVERGENT B2 ;  /* 0x0000000000027941 */ /* 0x000fea0003800200 */
.L_x_143:
        /* <DEDUP_REMOVED lines=8> */
.L_x_121:
        /* <DEDUP_REMOVED lines=35> */
.L_x_156:
[----:B------:R-:W-:Y:S01]  /*12e0*/  FMUL.FTZ R3, R14, R13 ;  /* 0x0000000d0e037220 */ /* 0x000fe20000410000 */
[----:B------:R-:W-:-:S03]  /*12f0*/  FMUL.FTZ R13, R13, 0.5 ;  /* 0x3f0000000d0d7820 */ /* 0x000fc60000410000 */
[----:B------:R-:W-:-:S04]  /*1300*/  FFMA R0, -R3, R3, R14 ;  /* 0x0000000303007223 */ /* 0x000fc8000000010e */
[----:B------:R-:W-:-:S07]  /*1310*/  FFMA R3, R0, R13, R3 ;  /* 0x0000000d00037223 */ /* 0x000fce0000000003 */
.L_x_157:
[----:B------:R-:W-:Y:S05]  /*1320*/  BSYNC.RECONVERGENT B0 ;  /* 0x0000000000007941 */ /* 0x000fea0003800200 */
.L_x_155:
        /* <DEDUP_REMOVED lines=13> */
.L_x_159:
[----:B------:R-:W-:Y:S05]  /*1400*/  BSYNC.RECONVERGENT B3 ;  /* 0x0000000000037941 */ /* 0x000fea0003800200 */
.L_x_158:
[----:B-----5:R-:W-:Y:S01]  /*1410*/  FADD R15, R2, R3 ;  /* 0x00000003020f7221 */ /* 0x020fe20000000000 */
[----:B------:R-:W-:-:S07]  /*1420*/  MOV R13, R0 ;  /* 0x00000000000d7202 */ /* 0x000fce0000000f00 */
.L_x_154:
[----:B------:R-:W-:Y:S05]  /*1430*/  BSYNC.RECONVERGENT B2 ;  /* 0x0000000000027941 */ /* 0x000fea0003800200 */
.L_x_153:
        /* <DEDUP_REMOVED lines=34> */
.L_x_163:
[----:B------:R-:W-:Y:S01]  /*1660*/  FMUL.FTZ R17, R14, R13 ;  /* 0x0000000d0e117220 */ /* 0x000fe20000410000 */
[----:B------:R-:W-:-:S03]  /*1670*/  FMUL.FTZ R13, R13, 0.5 ;  /* 0x3f0000000d0d7820 */ /* 0x000fc60000410000 */
[----:B------:R-:W-:-:S04]  /*1680*/  FFMA R0, -R17, R17, R14 ;  /* 0x0000001111007223 */ /* 0x000fc8000000010e */
[----:B------:R-:W-:-:S07]  /*1690*/  FFMA R17, R0, R13, R17 ;  /* 0x0000000d00117223 */ /* 0x000fce0000000011 */
.L_x_164:
[----:B------:R-:W-:Y:S05]  /*16a0*/  BSYNC.RECONVERGENT B0 ;  /* 0x0000000000007941 */ /* 0x000fea0003800200 */
.L_x_162:
        /* <DEDUP_REMOVED lines=13> */
.L_x_166:
[----:B------:R-:W-:Y:S05]  /*1780*/  BSYNC.RECONVERGENT B3 ;  /* 0x0000000000037941 */ /* 0x000fea0003800200 */
.L_x_165:
[----:B-----5:R-:W-:Y:S01]  /*1790*/  FADD R17, R26, R17 ;  /* 0x000000111a117221 */ /* 0x020fe20000000000 */
[----:B------:R-:W-:-:S07]  /*17a0*/  MOV R13, R0 ;  /* 0x00000000000d7202 */ /* 0x000fce0000000f00 */
.L_x_161:
[----:B------:R-:W-:Y:S05]  /*17b0*/  BSYNC.RECONVERGENT B2 ;  /* 0x0000000000027941 */ /* 0x000fea0003800200 */
.L_x_160:
[----:B------:R-:W-:Y:S02]  /*17c0*/  FSETP.GT.AND P0, PT, R17, R10, PT ;  /* 0x0000000a1100720b */ /* 0x000fe40003f04000 */
[----:B------:R-:W-:-:S11]  /*17d0*/  IADD3 R9, PT, PT, R9, 0x2, RZ ;  /* 0x0000000209097810 */ /* 0x000fd60007ffe0ff */
[C---:B------:R-:W-:Y:S01]  /*17e0*/  @P0 FMUL R7, R13.reuse, R4 ;  /* 0x000000040d070220 */ /* 0x040fe20000400000 */
[C---:B------:R-:W-:Y:S01]  /*17f0*/  @P0 FMUL R8, R13.reuse, R2 ;  /* 0x000000020d080220 */ /* 0x040fe20000400000 */
[----:B------:R-:W-:Y:S01]  /*1800*/  @P0 FMUL R11, R13, R3 ;  /* 0x000000030d0b0220 */ /* 0x000fe20000400000 */
[----:B------:R-:W-:-:S07]  /*1810*/  @P0 MOV R10, R17 ;  /* 0x00000011000a0202 */ /* 0x000fce0000000f00 */
.L_x_152:
        /* <DEDUP_REMOVED lines=34> */
.L_x_170:
[----:B------:R-:W-:Y:S01]  /*1a40*/  FMUL.FTZ R6, R13, R16 ;  /* 0x000000100d067220 */ /* 0x000fe20000410000 */
[----:B------:R-:W-:-:S03]  /*1a50*/  FMUL.FTZ R0, R16, 0.5 ;  /* 0x3f00000010007820 */ /* 0x000fc60000410000 */
[----:B------:R-:W-:-:S04]  /*1a60*/  FFMA R9, -R6, R6, R13 ;  /* 0x0000000606097223 */ /* 0x000fc8000000010d */
[----:B------:R-:W-:-:S07]  /*1a70*/  FFMA R6, R9, R0, R6 ;  /* 0x0000000009067223 */ /* 0x000fce0000000006 */
.L_x_171:
[----:B------:R-:W-:Y:S05]  /*1a80*/  BSYNC.RECONVERGENT B0 ;  /* 0x0000000000007941 */ /* 0x000fea0003800200 */
.L_x_169:
        /* <DEDUP_REMOVED lines=13> */
.L_x_173:
[----:B------:R-:W-:Y:S05]  /*1b60*/  BSYNC.RECONVERGENT B3 ;  /* 0x0000000000037941 */ /* 0x000fea0003800200 */
.L_x_172:
[----:B-----5:R-:W-:Y:S01]  /*1b70*/  FADD R5, R5, R6 ;  /* 0x0000000605057221 */ /* 0x020fe20000000000 */
[----:B------:R-:W-:-:S07]  /*1b80*/  MOV R13, R0 ;  /* 0x00000000000d7202 */ /* 0x000fce0000000f00 */
.L_x_168:
[----:B------:R-:W-:Y:S05]  /*1b90*/  BSYNC.RECONVERGENT B2 ;  /* 0x0000000000027941 */ /* 0x000fea0003800200 */
.L_x_167:
[----:B------:R-:W-:-:S13]  /*1ba0*/  FSETP.GT.AND P0, PT, R5, R10, PT ;  /* 0x0000000a0500720b */ /* 0x000fda0003f04000 */
[-C--:B-----5:R-:W-:Y:S01]  /*1bb0*/  @P0 FMUL R7, R4, R13.reuse ;  /* 0x0000000d04070220 */ /* 0x0a0fe20000400000 */
[-C--:B------:R-:W-:Y:S01]  /*1bc0*/  @P0 FMUL R8, R2, R13.reuse ;  /* 0x0000000d02080220 */ /* 0x080fe20000400000 */
[----:B------:R-:W-:-:S07]  /*1bd0*/  @P0 FMUL R11, R3, R13 ;  /* 0x0000000d030b0220 */ /* 0x000fce0000400000 */
.L_x_151:
[----:B------:R-:W-:Y:S01]  /*1be0*/  FMUL R7, R7, 255 ;  /* 0x437f000007077820 */ /* 0x000fe20000400000 */
[----:B------:R-:W-:Y:S01]  /*1bf0*/  FMUL R8, R8, 255 ;  /* 0x437f000008087820 */ /* 0x000fe20000400000 */
[----:B------:R-:W-:-:S07]  /*1c00*/  FMUL R11, R11, 255 ;  /* 0x437f00000b0b7820 */ /* 0x000fce0000400000 */
.L_x_120:
        /* <DEDUP_REMOVED lines=12> */
        .weak           $__internal_4_$__cuda_sm20_sqrt_rn_f32_slowpath
        .type           $__internal_4_$__cuda_sm20_sqrt_rn_f32_slowpath,@function
        .size           $__internal_4_$__cuda_sm20_sqrt_rn_f32_slowpath,($__internal_5_$__cuda_sm3x_div_rn_noftz_f32_slowpath - $__internal_4_$__cuda_sm20_sqrt_rn_f32_slowpath)
$__internal_4_$__cuda_sm20_sqrt_rn_f32_slowpath:
        /* <DEDUP_REMOVED lines=19> */
.L_x_174:
[----:B------:R-:W-:Y:S01]  /*1e00*/  HFMA2 R15, -RZ, RZ, 0, 0 ;  /* 0x00000000ff0f7431 */ /* 0x000fe200000001ff */
[----:B------:R-:W-:-:S04]  /*1e10*/  MOV R14, R0 ;  /* 0x00000000000e7202 */ /* 0x000fc80000000f00 */
[----:B------:R-:W-:Y:S05]  /*1e20*/  RET.REL.NODEC R14 `(_Z8RayTraceIL10AccessType0EEvP6uchar412SphereBundle) ;  /* 0xffffffe00e747950 */ /* 0x000fea0003c3ffff */
        .weak           $__internal_5_$__cuda_sm3x_div_rn_noftz_f32_slowpath
        .type           $__internal_5_$__cuda_sm3x_div_rn_noftz_f32_slowpath,@function
        .size           $__internal_5_$__cuda_sm3x_div_rn_noftz_f32_slowpath,(.L_x_192 - $__internal_5_$__cuda_sm3x_div_rn_noftz_f32_slowpath)
$__internal_5_$__cuda_sm3x_div_rn_noftz_f32_slowpath:
        /* <DEDUP_REMOVED lines=34> */
.L_x_176:
        /* <DEDUP_REMOVED lines=51> */
.L_x_183:
[----:B------:R-:W-:-:S04]  /*2380*/  LOP3.LUT R0, R0, 0x80000000, RZ, 0xc0, !PT ;  /* 0x8000000000007812 */ /* 0x000fc800078ec0ff */
[----:B------:R-:W-:Y:S01]  /*2390*/  LOP3.LUT R0, R0, 0x7f800000, RZ, 0xfc, !PT ;  /* 0x7f80000000007812 */ /* 0x000fe200078efcff */
[----:B------:R-:W-:Y:S06]  /*23a0*/  BRA `(.L_x_184) ;  /* 0x0000000000047947 */ /* 0x000fec0003800000 */
.L_x_182:
[----:B------:R-:W-:-:S07]  /*23b0*/  LEA R0, R15, R0, 0x17 ;  /* 0x000000000f007211 */ /* 0x000fce00078eb8ff */
.L_x_184:
[----:B------:R-:W-:Y:S05]  /*23c0*/  BSYNC.RECONVERGENT B1 ;  /* 0x0000000000017941 */ /* 0x000fea0003800200 */
.L_x_181:
[----:B------:R-:W-:Y:S05]  /*23d0*/  BRA `(.L_x_185) ;  /* 0x0000000000207947 */ /* 0x000fea0003800000 */
.L_x_180:
[----:B------:R-:W-:-:S04]  /*23e0*/  LOP3.LUT R23, R23, 0x80000000, R25, 0x48, !PT ;  /* 0x8000000017177812 */ /* 0x000fc800078e4819 */
[----:B------:R-:W-:Y:S01]  /*23f0*/  LOP3.LUT R0, R23, 0x7f800000, RZ, 0xfc, !PT ;  /* 0x7f80000017007812 */ /* 0x000fe200078efcff */
[----:B------:R-:W-:Y:S06]  /*2400*/  BRA `(.L_x_185) ;  /* 0x0000000000147947 */ /* 0x000fec0003800000 */
.L_x_179:
[----:B------:R-:W-:Y:S01]  /*2410*/  LOP3.LUT R0, R23, 0x80000000, R25, 0x48, !PT ;  /* 0x8000000017007812 */ /* 0x000fe200078e4819 */
[----:B------:R-:W-:Y:S06]  /*2420*/  BRA `(.L_x_185) ;  /* 0x00000000000c7947 */ /* 0x000fec0003800000 */
.L_x_178:
[----:B------:R-:W0:Y:S01]  /*2430*/  MUFU.RSQ R0, -QNAN ;  /* 0xffc0000000007908 */ /* 0x000e220000001400 */
[----:B------:R-:W-:Y:S05]  /*2440*/  BRA `(.L_x_185) ;  /* 0x0000000000047947 */ /* 0x000fea0003800000 */
.L_x_177:
[----:B------:R-:W-:-:S07]  /*2450*/  FADD.FTZ R0, R25, R23 ;  /* 0x0000001719007221 */ /* 0x000fce0000010000 */
.L_x_185:
[----:B------:R-:W-:Y:S05]  /*2460*/  BSYNC.RECONVERGENT B0 ;  /* 0x0000000000007941 */ /* 0x000fea0003800200 */
.L_x_175:
[----:B------:R-:W-:-:S04]  /*2470*/  HFMA2 R15, -RZ, RZ, 0, 0 ;  /* 0x00000000ff0f7431 */ /* 0x000fc800000001ff */
[----:B0-----:R-:W-:Y:S05]  /*2480*/  RET.REL.NODEC R14 `(_Z8RayTraceIL10AccessType0EEvP6uchar412SphereBundle) ;  /* 0xffffffd80edc7950 */ /* 0x001fea0003c3ffff */
.L_x_186:
        /* <DEDUP_REMOVED lines=15> */
.L_x_192:


//--------------------- .nv.shared.reserved.0     --------------------------
	.section	.nv.shared.reserved.0,"aw",@nobits
	.weak		__nv_reservedSMEM_offset_0_alias
	.size		__nv_reservedSMEM_offset_0_alias, 0, 64
	.other		__nv_reservedSMEM_offset_0_alias,@"STO_CUDA_RESERVED_SHARED STV_DEFAULT"
__nv_reservedSMEM_offset_0_alias:
	.zero		0
	.zero		64


//--------------------- .nv.constant0._Z8RayTraceIL10AccessType2EEvP6uchar412SphereBundle --------------------------
	.section	.nv.constant0._Z8RayTraceIL10AccessType2EEvP6uchar412SphereBundle,"a",@progbits
	.sectionflags	@""
	.align	4
.nv.constant0._Z8RayTraceIL10AccessType2EEvP6uchar412SphereBundle:
	.zero		928


//--------------------- .nv.constant0._Z8RayTraceIL10AccessType1EEvP6uchar412SphereBundle --------------------------
	.section	.nv.constant0._Z8RayTraceIL10AccessType1EEvP6uchar412SphereBundle,"a",@progbits
	.sectionflags	@""
	.align	4
.nv.constant0._Z8RayTraceIL10AccessType1EEvP6uchar412SphereBundle:
	.zero		928


//--------------------- .nv.constant0._Z8RayTraceIL10AccessType0EEvP6uchar412SphereBundle --------------------------
	.section	.nv.constant0._Z8RayTraceIL10AccessType0EEvP6uchar412SphereBundle,"a",@progbits
	.sectionflags	@""
	.align	4
.nv.constant0._Z8RayTraceIL10AccessType0EEvP6uchar412SphereBundle:
	.zero		928


//--------------------- SYMBOLS --------------------------

	.type		.nv.reservedSmem.offset0,@object
	.size		.nv.reservedSmem.offset0,0x4
